def attn_fwd(
    Q,
    K,
    V,
    Out,
    Lse,
    sm_scale,
    stride_qz,
    stride_qh,
    stride_qm,
    stride_qk,
    stride_kz,
    stride_kh,
    stride_kn,
    stride_kk,
    stride_vz,
    stride_vh,
    stride_vn,
    stride_vk,
    stride_oz,
    stride_oh,
    stride_om,
    stride_ok,
    seqlen_q,
    seqlen_k,
    BLOCK_M: tl.constexpr,
    BLOCK_N: tl.constexpr,
    HEAD_DIM: tl.constexpr,
    CAUSAL: tl.constexpr,
):
    start_m = tl.program_id(0)
    off_hz = tl.program_id(1)
    q_off = off_hz * stride_qh
    k_off = off_hz * stride_kh
    v_off = off_hz * stride_vh
    offs_m = start_m * BLOCK_M + tl.arange(0, BLOCK_M)
    offs_d = tl.arange(0, HEAD_DIM)
    offs_n = tl.arange(0, BLOCK_N)
    q_ptrs = Q + q_off + offs_m[:, None] * stride_qm + offs_d[None, :] * stride_qk
    k_ptrs = K + k_off + offs_d[:, None] * stride_kk + offs_n[None, :] * stride_kn
    v_ptrs = V + v_off + offs_n[:, None] * stride_vn + offs_d[None, :] * stride_vk
    m_i = tl.full([BLOCK_M], float("-inf"), dtype=tl.float32)
    l_i = tl.zeros([BLOCK_M], dtype=tl.float32) + 1.0
    acc = tl.zeros([BLOCK_M, HEAD_DIM], dtype=tl.float32)
    q = tl.load(q_ptrs)
    acc, l_i, m_i = _attn_fwd_inner(
        acc,
        l_i,
        m_i,
        q,
        k_ptrs,
        v_ptrs,
        sm_scale,
        stride_kn,
        stride_vn,
        start_m,
        seqlen_k,
        BLOCK_M,
        BLOCK_N,
        HEAD_DIM,
        CAUSAL,
    )
    acc = acc / l_i[:, None]
    lse = m_i + tl.math.log2(l_i) / 1.4426950408889634
    o_ptrs = (
        Out
        + off_hz * stride_oh
        + offs_m[:, None] * stride_om
        + offs_d[None, :] * stride_ok
    )
    tl.store(o_ptrs, acc.to(Out.dtype.element_ty))
    tl.store(Lse + off_hz * seqlen_q + offs_m, lse)

# config = {"BLOCK_M": 64, "BLOCK_N": 64, "HEAD_DIM": 64, "arch": "sm_90", "causal": true, "dtype": "fp16", "num_stages": 4, "num_warps": 4}
# arch = sm_90


// ===== COMPILED SASS (sm_90a) =====

	.target	sm_90a

	.elftype	@"ET_EXEC"


//--------------------- .note.nv.tkinfo           --------------------------
	.section	.note.nv.tkinfo,"",@"SHT_NOTE"
	.sectionflags	@"SHF_NOTE_NV_TKINFO"
	.tkinfo
        /*0018*/ 	.word	0x00000002
        /*0030*/ 	.string	""
        /*0030*/ 	.string	"ptxas"
        /*0030*/ 	.string	"Cuda compilation tools, release 13.0, V13.0.88"
        /*0030*/ 	.string	"Build cuda_13.0.r13.0/compiler.36424714_0"
        /*0030*/ 	.string	"-v  -suppress-debug-info  -lineinfo  -arch sm_90a "



//--------------------- .note.nv.cuinfo           --------------------------
	.section	.note.nv.cuinfo,"",@"SHT_NOTE"
	.sectionflags	@"SHF_NOTE_NV_CUINFO"
        /*0018*/ 	.short	0x0002
        /*001a*/ 	.short	0x005a
        /*001c*/ 	.short	0x0082
	.zero		2


//--------------------- .nv.info                  --------------------------
	.section	.nv.info,"",@"SHT_CUDA_INFO"
	.align	4


	//----- nvinfo : EIATTR_REGCOUNT
	.align		4
        /*0000*/ 	.byte	0x04, 0x2f
        /*0002*/ 	.short	(.L_2 - .L_1)
	.align		4
.L_1:
        /*0004*/ 	.word	index@(attn_fwd)
        /*0008*/ 	.word	0x000000ff


	//----- nvinfo : EIATTR_FRAME_SIZE
	.align		4
.L_2:
        /*000c*/ 	.byte	0x04, 0x11
        /*000e*/ 	.short	(.L_4 - .L_3)
	.align		4
.L_3:
        /*0010*/ 	.word	index@(attn_fwd)
        /*0014*/ 	.word	0x00000000


	//----- nvinfo : EIATTR_MIN_STACK_SIZE
	.align		4
.L_4:
        /*0018*/ 	.byte	0x04, 0x12
        /*001a*/ 	.short	(.L_6 - .L_5)
	.align		4
.L_5:
        /*001c*/ 	.word	index@(attn_fwd)
        /*0020*/ 	.word	0x00000000
.L_6:


//--------------------- .nv.compat                --------------------------
	.section	.nv.compat,"",@"SHT_CUDA_COMPAT_INFO"
	.align	4
        /*0000*/ 	.byte	0x02, 0x09, 0x01, 0x00, 0x02, 0x02, 0x04, 0x00, 0x02, 0x05, 0x05, 0x00, 0x03, 0x07, 0x01, 0x01
        /*0010*/ 	.byte	0x02, 0x03, 0x00, 0x00, 0x02, 0x06, 0x01, 0x00, 0x04, 0x0b, 0x08, 0x00, 0x00, 0x00, 0x00, 0x00
        /*0020*/ 	.byte	0x00, 0x00, 0x00, 0x00


//--------------------- .nv.info.attn_fwd         --------------------------
	.section	.nv.info.attn_fwd,"",@"SHT_CUDA_INFO"
	.sectionflags	@""
	.align	4


	//----- nvinfo : EIATTR_CUDA_API_VERSION
	.align		4
        /*0000*/ 	.byte	0x04, 0x37
        /*0002*/ 	.short	(.L_8 - .L_7)
.L_7:
        /*0004*/ 	.word	0x00000082


	//----- nvinfo : EIATTR_KPARAM_INFO
	.align		4
.L_8:
        /*0008*/ 	.byte	0x04, 0x17
        /*000a*/ 	.short	(.L_10 - .L_9)
.L_9:
        /*000c*/ 	.word	0x00000000
        /*0010*/ 	.short	0x0019
        /*0012*/ 	.short	0x0080
        /*0014*/ 	.byte	0x00, 0xf4, 0x21, 0x00


	//----- nvinfo : EIATTR_KPARAM_INFO
	.align		4
.L_10:
        /*0018*/ 	.byte	0x04, 0x17
        /*001a*/ 	.short	(.L_12 - .L_11)
.L_11:
        /*001c*/ 	.word	0x00000000
        /*0020*/ 	.short	0x0018
        /*0022*/ 	.short	0x0078
        /*0024*/ 	.byte	0x00, 0xf4, 0x21, 0x00


	//----- nvinfo : EIATTR_KPARAM_INFO
	.align		4
.L_12:
        /*0028*/ 	.byte	0x04, 0x17
        /*002a*/ 	.short	(.L_14 - .L_13)
.L_13:
        /*002c*/ 	.word	0x00000000
        /*0030*/ 	.short	0x0017
        /*0032*/ 	.short	0x0070
        /*0034*/ 	.byte	0x00, 0xf0, 0x11, 0x00


	//----- nvinfo : EIATTR_KPARAM_INFO
	.align		4
.L_14:
        /*0038*/ 	.byte	0x04, 0x17
        /*003a*/ 	.short	(.L_16 - .L_15)
.L_15:
        /*003c*/ 	.word	0x00000000
        /*0040*/ 	.short	0x0016
        /*0042*/ 	.short	0x006c
        /*0044*/ 	.byte	0x00, 0xf0, 0x11, 0x00


	//----- nvinfo : EIATTR_KPARAM_INFO
	.align		4
.L_16:
        /*0048*/ 	.byte	0x04, 0x17
        /*004a*/ 	.short	(.L_18 - .L_17)
.L_17:
        /*004c*/ 	.word	0x00000000
        /*0050*/ 	.short	0x0015
        /*0052*/ 	.short	0x0068
        /*0054*/ 	.byte	0x00, 0xf0, 0x11, 0x00


	//----- nvinfo : EIATTR_KPARAM_INFO
	.align		4
.L_18:
        /*0058*/ 	.byte	0x04, 0x17
        /*005a*/ 	.short	(.L_20 - .L_19)
.L_19:
        /*005c*/ 	.word	0x00000000
        /*0060*/ 	.short	0x0014
        /*0062*/ 	.short	0x0064
        /*0064*/ 	.byte	0x00, 0xf0, 0x11, 0x00


	//----- nvinfo : EIATTR_KPARAM_INFO
	.align		4
.L_20:
        /*0068*/ 	.byte	0x04, 0x17
        /*006a*/ 	.short	(.L_22 - .L_21)
.L_21:
        /*006c*/ 	.word	0x00000000
        /*0070*/ 	.short	0x0013
        /*0072*/ 	.short	0x0060
        /*0074*/ 	.byte	0x00, 0xf0, 0x11, 0x00


	//----- nvinfo : EIATTR_KPARAM_INFO
	.align		4
.L_22:
        /*0078*/ 	.byte	0x04, 0x17
        /*007a*/ 	.short	(.L_24 - .L_23)
.L_23:
        /*007c*/ 	.word	0x00000000
        /*0080*/ 	.short	0x0012
        /*0082*/ 	.short	0x005c
        /*0084*/ 	.byte	0x00, 0xf0, 0x11, 0x00


	//----- nvinfo : EIATTR_KPARAM_INFO
	.align		4
.L_24:
        /*0088*/ 	.byte	0x04, 0x17
        /*008a*/ 	.short	(.L_26 - .L_25)
.L_25:
        /*008c*/ 	.word	0x00000000
        /*0090*/ 	.short	0x0011
        /*0092*/ 	.short	0x0058
        /*0094*/ 	.byte	0x00, 0xf0, 0x11, 0x00


	//----- nvinfo : EIATTR_KPARAM_INFO
	.align		4
.L_26:
        /*0098*/ 	.byte	0x04, 0x17
        /*009a*/ 	.short	(.L_28 - .L_27)
.L_27:
        /*009c*/ 	.word	0x00000000
        /*00a0*/ 	.short	0x0010
        /*00a2*/ 	.short	0x0054
        /*00a4*/ 	.byte	0x00, 0xf0, 0x11, 0x00


	//----- nvinfo : EIATTR_KPARAM_INFO
	.align		4
.L_28:
        /*00a8*/ 	.byte	0x04, 0x17
        /*00aa*/ 	.short	(.L_30 - .L_29)
.L_29:
        /*00ac*/ 	.word	0x00000000
        /*00b0*/ 	.short	0x000f
        /*00b2*/ 	.short	0x0050
        /*00b4*/ 	.byte	0x00, 0xf0, 0x11, 0x00


	//----- nvinfo : EIATTR_KPARAM_INFO
	.align		4
.L_30:
        /*00b8*/ 	.byte	0x04, 0x17
        /*00ba*/ 	.short	(.L_32 - .L_31)
.L_31:
        /*00bc*/ 	.word	0x00000000
        /*00c0*/ 	.short	0x000e
        /*00c2*/ 	.short	0x004c
        /*00c4*/ 	.byte	0x00, 0xf0, 0x11, 0x00


	//----- nvinfo : EIATTR_KPARAM_INFO
	.align		4
.L_32:
        /*00c8*/ 	.byte	0x04, 0x17
        /*00ca*/ 	.short	(.L_34 - .L_33)
.L_33:
        /*00cc*/ 	.word	0x00000000
        /*00d0*/ 	.short	0x000d
        /*00d2*/ 	.short	0x0048
        /*00d4*/ 	.byte	0x00, 0xf0, 0x11, 0x00


	//----- nvinfo : EIATTR_KPARAM_INFO
	.align		4
.L_34:
        /*00d8*/ 	.byte	0x04, 0x17
        /*00da*/ 	.short	(.L_36 - .L_35)
.L_35:
        /*00dc*/ 	.word	0x00000000
        /*00e0*/ 	.short	0x000c
        /*00e2*/ 	.short	0x0044
        /*00e4*/ 	.byte	0x00, 0xf0, 0x11, 0x00


	//----- nvinfo : EIATTR_KPARAM_INFO
	.align		4
.L_36:
        /*00e8*/ 	.byte	0x04, 0x17
        /*00ea*/ 	.short	(.L_38 - .L_37)
.L_37:
        /*00ec*/ 	.word	0x00000000
        /*00f0*/ 	.short	0x000b
        /*00f2*/ 	.short	0x0040
        /*00f4*/ 	.byte	0x00, 0xf0, 0x11, 0x00


	//----- nvinfo : EIATTR_KPARAM_INFO
	.align		4
.L_38:
        /*00f8*/ 	.byte	0x04, 0x17
        /*00fa*/ 	.short	(.L_40 - .L_39)
.L_39:
        /*00fc*/ 	.word	0x00000000
        /*0100*/ 	.short	0x000a
        /*0102*/ 	.short	0x003c
        /*0104*/ 	.byte	0x00, 0xf0, 0x11, 0x00


	//----- nvinfo : EIATTR_KPARAM_INFO
	.align		4
.L_40:
        /*0108*/ 	.byte	0x04, 0x17
        /*010a*/ 	.short	(.L_42 - .L_41)
.L_41:
        /*010c*/ 	.word	0x00000000
        /*0110*/ 	.short	0x0009
        /*0112*/ 	.short	0x0038
        /*0114*/ 	.byte	0x00, 0xf0, 0x11, 0x00


	//----- nvinfo : EIATTR_KPARAM_INFO
	.align		4
.L_42:
        /*0118*/ 	.byte	0x04, 0x17
        /*011a*/ 	.short	(.L_44 - .L_43)
.L_43:
        /*011c*/ 	.word	0x00000000
        /*0120*/ 	.short	0x0008
        /*0122*/ 	.short	0x0034
        /*0124*/ 	.byte	0x00, 0xf0, 0x11, 0x00


	//----- nvinfo : EIATTR_KPARAM_INFO
	.align		4
.L_44:
        /*0128*/ 	.byte	0x04, 0x17
        /*012a*/ 	.short	(.L_46 - .L_45)
.L_45:
        /*012c*/ 	.word	0x00000000
        /*0130*/ 	.short	0x0007
        /*0132*/ 	.short	0x0030
        /*0134*/ 	.byte	0x00, 0xf0, 0x11, 0x00


	//----- nvinfo : EIATTR_KPARAM_INFO
	.align		4
.L_46:
        /*0138*/ 	.byte	0x04, 0x17
        /*013a*/ 	.short	(.L_48 - .L_47)
.L_47:
        /*013c*/ 	.word	0x00000000
        /*0140*/ 	.short	0x0006
        /*0142*/ 	.short	0x002c
        /*0144*/ 	.byte	0x00, 0xf0, 0x11, 0x00


	//----- nvinfo : EIATTR_KPARAM_INFO
	.align		4
.L_48:
        /*0148*/ 	.byte	0x04, 0x17
        /*014a*/ 	.short	(.L_50 - .L_49)
.L_49:
        /*014c*/ 	.word	0x00000000
        /*0150*/ 	.short	0x0005
        /*0152*/ 	.short	0x0028
        /*0154*/ 	.byte	0x00, 0xf0, 0x11, 0x00


	//----- nvinfo : EIATTR_KPARAM_INFO
	.align		4
.L_50:
        /*0158*/ 	.byte	0x04, 0x17
        /*015a*/ 	.short	(.L_52 - .L_51)
.L_51:
        /*015c*/ 	.word	0x00000000
        /*0160*/ 	.short	0x0004
        /*0162*/ 	.short	0x0020
        /*0164*/ 	.byte	0x00, 0xf4, 0x21, 0x00


	//----- nvinfo : EIATTR_KPARAM_INFO
	.align		4
.L_52:
        /*0168*/ 	.byte	0x04, 0x17
        /*016a*/ 	.short	(.L_54 - .L_53)
.L_53:
        /*016c*/ 	.word	0x00000000
        /*0170*/ 	.short	0x0003
        /*0172*/ 	.short	0x0018
        /*0174*/ 	.byte	0x00, 0xf4, 0x21, 0x00


	//----- nvinfo : EIATTR_KPARAM_INFO
	.align		4
.L_54:
        /*0178*/ 	.byte	0x04, 0x17
        /*017a*/ 	.short	(.L_56 - .L_55)
.L_55:
        /*017c*/ 	.word	0x00000000
        /*0180*/ 	.short	0x0002
        /*0182*/ 	.short	0x0010
        /*0184*/ 	.byte	0x00, 0xf4, 0x21, 0x00


	//----- nvinfo : EIATTR_KPARAM_INFO
	.align		4
.L_56:
        /*0188*/ 	.byte	0x04, 0x17
        /*018a*/ 	.short	(.L_58 - .L_57)
.L_57:
        /*018c*/ 	.word	0x00000000
        /*0190*/ 	.short	0x0001
        /*0192*/ 	.short	0x0008
        /*0194*/ 	.byte	0x00, 0xf4, 0x21, 0x00


	//----- nvinfo : EIATTR_KPARAM_INFO
	.align		4
.L_58:
        /*0198*/ 	.byte	0x04, 0x17
        /*019a*/ 	.short	(.L_60 - .L_59)
.L_59:
        /*019c*/ 	.word	0x00000000
        /*01a0*/ 	.short	0x0000
        /*01a2*/ 	.short	0x0000
        /*01a4*/ 	.byte	0x00, 0xf4, 0x21, 0x00


	//----- nvinfo : EIATTR_SPARSE_MMA_MASK
	.align		4
.L_60:
        /*01a8*/ 	.byte	0x03, 0x50
        /*01aa*/ 	.short	0x0000


	//----- nvinfo : EIATTR_MAXREG_COUNT
	.align		4
        /*01ac*/ 	.byte	0x03, 0x1b
        /*01ae*/ 	.short	0x00ff


	//----- nvinfo : EIATTR_NUM_BARRIERS
	.align		4
        /*01b0*/ 	.byte	0x02, 0x4c
        /*01b2*/ 	.byte	0x01
	.zero		1


	//----- nvinfo : EIATTR_MERCURY_ISA_VERSION
	.align		4
        /*01b4*/ 	.byte	0x03, 0x5f
        /*01b6*/ 	.short	0x0101


	//----- nvinfo : EIATTR_COOP_GROUP_MASK_REGIDS
	.align		4
        /*01b8*/ 	.byte	0x04, 0x29
        /*01ba*/ 	.short	(.L_62 - .L_61)


	//   ....[0]....
.L_61:
        /*01bc*/ 	.word	0xffffffff


	//   ....[1]....
        /*01c0*/ 	.word	0xffffffff


	//   ....[2]....
        /*01c4*/ 	.word	0xffffffff


	//   ....[3]....
        /*01c8*/ 	.word	0xffffffff


	//   ....[4]....
        /*01cc*/ 	.word	0xffffffff


	//   ....[5]....
        /*01d0*/ 	.word	0xffffffff


	//   ....[6]....
        /*01d4*/ 	.word	0xffffffff


	//   ....[7]....
        /*01d8*/ 	.word	0xffffffff


	//----- nvinfo : EIATTR_COOP_GROUP_INSTR_OFFSETS
	.align		4
.L_62:
        /*01dc*/ 	.byte	0x04, 0x28
        /*01de*/ 	.short	(.L_64 - .L_63)


	//   ....[0]....
.L_63:
        /*01e0*/ 	.word	0x00003030


	//   ....[1]....
        /*01e4*/ 	.word	0x00003070


	//   ....[2]....
        /*01e8*/ 	.word	0x000034d0


	//   ....[3]....
        /*01ec*/ 	.word	0x00003520


	//   ....[4]....
        /*01f0*/ 	.word	0x00004310


	//   ....[5]....
        /*01f4*/ 	.word	0x00004320


	//   ....[6]....
        /*01f8*/ 	.word	0x00004370


	//   ....[7]....
        /*01fc*/ 	.word	0x00004390


	//----- nvinfo : EIATTR_EXIT_INSTR_OFFSETS
	.align		4
.L_64:
        /*0200*/ 	.byte	0x04, 0x1c
        /*0202*/ 	.short	(.L_66 - .L_65)


	//   ....[0]....
.L_65:
        /*0204*/ 	.word	0x00005e90


	//   ....[1]....
        /*0208*/ 	.word	0x00005ec0


	//----- nvinfo : EIATTR_REQNTID
	.align		4
.L_66:
        /*020c*/ 	.byte	0x04, 0x10
        /*020e*/ 	.short	(.L_68 - .L_67)
.L_67:
        /*0210*/ 	.word	0x00000080
        /*0214*/ 	.word	0x00000001
        /*0218*/ 	.word	0x00000001


	//----- nvinfo : EIATTR_CBANK_PARAM_SIZE
	.align		4
.L_68:
        /*021c*/ 	.byte	0x03, 0x19
        /*021e*/ 	.short	0x0088


	//----- nvinfo : EIATTR_PARAM_CBANK
	.align		4
        /*0220*/ 	.byte	0x04, 0x0a
        /*0222*/ 	.short	(.L_70 - .L_69)
	.align		4
.L_69:
        /*0224*/ 	.word	index@(.nv.constant0.attn_fwd)
        /*0228*/ 	.short	0x0210
        /*022a*/ 	.short	0x0088


	//----- nvinfo : EIATTR_SW_WAR
	.align		4
.L_70:
        /*022c*/ 	.byte	0x04, 0x36
        /*022e*/ 	.short	(.L_72 - .L_71)
.L_71:
        /*0230*/ 	.word	0x00000008
.L_72:


//--------------------- .nv.callgraph             --------------------------
	.section	.nv.callgraph,"",@"SHT_CUDA_CALLGRAPH"
	.align	4
	.sectionentsize	8
	.align		4
        /*0000*/ 	.word	0x00000000
	.align		4
        /*0004*/ 	.word	0xffffffff
	.align		4
        /*0008*/ 	.word	0x00000000
	.align		4
        /*000c*/ 	.word	0xfffffffe
	.align		4
        /*0010*/ 	.word	0x00000000
	.align		4
        /*0014*/ 	.word	0xfffffffd
	.align		4
        /*0018*/ 	.word	0x00000000
	.align		4
        /*001c*/ 	.word	0xfffffffc


//--------------------- .nv.constant4             --------------------------
	.section	.nv.constant4,"a",@progbits
	.align	8
	.align		8
.nv.constant4:
        /*0000*/ 	.dword	_$_str


//--------------------- .text.attn_fwd            --------------------------
	.section	.text.attn_fwd,"ax",@progbits
	.align	128
        .global         attn_fwd
        .type           attn_fwd,@function
        .size           attn_fwd,(.L_x_3 - attn_fwd)
        .other          attn_fwd,@"STO_CUDA_ENTRY STV_DEFAULT"
attn_fwd:
.text.attn_fwd:
[----:B------:R-:W-:Y:S01]  /*0000*/  LDC R1, c[0x0][0x28] ;  /* 0x00000a00ff017b82 */ /* 0x000fe20000000800 */
[----:B------:R-:W0:Y:S07]  /*0010*/  S2R R16, SR_CTAID.X ;  /* 0x0000000000107919 */ /* 0x000e2e0000002500 */
[----:B------:R-:W1:Y:S01]  /*0020*/  S2UR UR7, SR_CTAID.Y ;  /* 0x00000000000779c3 */ /* 0x000e620000002600 */
[----:B------:R-:W-:Y:S01]  /*0030*/  ULDC.64 UR4, c[0x0][0x240] ;  /* 0x0000900000047ab9 */ /* 0x000fe20000000a00 */
[----:B------:R-:W-:Y:S01]  /*0040*/  ULDC.64 UR14, c[0x0][0x208] ;  /* 0x00008200000e7ab9 */ /* 0x000fe20000000a00 */
[----:B------:R-:W2:Y:S05]  /*0050*/  S2R R47, SR_TID.X ;  /* 0x00000000002f7919 */ /* 0x000eaa0000002100 */
[----:B------:R-:W3:Y:S08]  /*0060*/  LDC R52, c[0x0][0x248] ;  /* 0x00009200ff347b82 */ /* 0x000ef00000000800 */
[----:B------:R-:W4:Y:S01]  /*0070*/  LDC.64 R48, c[0x0][0x210] ;  /* 0x00008400ff307b82 */ /* 0x000f220000000a00 */
[----:B-1----:R-:W-:-:S04]  /*0080*/  UIMAD UR4, UR7, UR4, URZ ;  /* 0x00000004070472a4 */ /* 0x002fc8000f8e023f */
[----:B------:R-:W-:Y:S01]  /*0090*/  USHF.L.U32 UR6, UR4, 0x1, URZ ;  /* 0x0000000104067899 */ /* 0x000fe2000800063f */
[----:B0-----:R-:W-:Y:S01]  /*00a0*/  IMAD.SHL.U32 R16, R16, 0x40, RZ ;  /* 0x0000004010107824 */ /* 0x001fe200078e00ff */
[----:B--2---:R-:W-:-:S04]  /*00b0*/  SHF.R.U32.HI R18, RZ, 0x6, R47 ;  /* 0x00000006ff127819 */ /* 0x004fc8000001162f */
[----:B------:R-:W-:Y:S02]  /*00c0*/  LOP3.LUT R0, R16, 0x3f, R47, 0xf8, !PT ;  /* 0x0000003f10007812 */ /* 0x000fe400078ef82f */
[----:B------:R-:W-:-:S03]  /*00d0*/  SGXT.U32 R18, R18, 0x1 ;  /* 0x000000011212781a */ /* 0x000fc60000000000 */
[----:B------:R-:W-:Y:S01]  /*00e0*/  IMAD R2, R0, UR5, RZ ;  /* 0x0000000500027c24 */ /* 0x000fe2000f8e02ff */
[----:B------:R-:W-:Y:S01]  /*00f0*/  UIMAD.WIDE UR4, UR4, 0x2, URZ ;  /* 0x00000002040478a5 */ /* 0x000fe2000f8e023f */
[----:B---3--:R-:W-:Y:S02]  /*0100*/  IMAD R5, R18, R52, RZ ;  /* 0x0000003412057224 */ /* 0x008fe400078e02ff */
[----:B------:R-:W-:Y:S02]  /*0110*/  IMAD.SHL.U32 R3, R2, 0x2, RZ ;  /* 0x0000000202037824 */ /* 0x000fe400078e00ff */
[----:B------:R-:W-:Y:S02]  /*0120*/  IMAD R7, R52, 0x2, R5 ;  /* 0x0000000234077824 */ /* 0x000fe400078e0205 */
[----:B------:R-:W-:Y:S01]  /*0130*/  IMAD.HI R2, R2, 0x2, RZ ;  /* 0x0000000202027827 */ /* 0x000fe200078e02ff */
[----:B----4-:R-:W-:-:S03]  /*0140*/  IADD3 R48, P0, P1, R3, UR6, R48 ;  /* 0x0000000603307c10 */ /* 0x010fc6000f91e030 */
[----:B------:R-:W-:Y:S01]  /*0150*/  IMAD R8, R52, 0x2, R7 ;  /* 0x0000000234087824 */ /* 0x000fe200078e0207 */
[----:B------:R-:W-:Y:S02]  /*0160*/  IADD3.X R50, R2, UR5, R49, P0, P1 ;  /* 0x0000000502327c10 */ /* 0x000fe400087e2431 */
[-C--:B------:R-:W-:Y:S01]  /*0170*/  LEA R2, P0, R5, R48.reuse, 0x1 ;  /* 0x0000003005027211 */ /* 0x080fe200078008ff */
[C---:B------:R-:W-:Y:S01]  /*0180*/  IMAD R9, R52.reuse, 0x2, R8 ;  /* 0x0000000234097824 */ /* 0x040fe200078e0208 */
[----:B------:R-:W-:Y:S02]  /*0190*/  LEA R4, P1, R7, R48, 0x1 ;  /* 0x0000003007047211 */ /* 0x000fe400078208ff */
[----:B------:R-:W-:Y:S01]  /*01a0*/  LEA.HI.X.SX32 R3, R5, R50, 0x1, P0 ;  /* 0x0000003205037211 */ /* 0x000fe200000f0eff */
[----:B------:R-:W-:Y:S01]  /*01b0*/  IMAD R11, R52, 0x2, R9 ;  /* 0x00000002340b7824 */ /* 0x000fe200078e0209 */
[----:B------:R-:W-:Y:S02]  /*01c0*/  LEA R6, P0, R8, R48, 0x1 ;  /* 0x0000003008067211 */ /* 0x000fe400078008ff */
[-C--:B------:R-:W-:Y:S01]  /*01d0*/  LEA.HI.X.SX32 R5, R7, R50.reuse, 0x1, P1 ;  /* 0x0000003207057211 */ /* 0x080fe200008f0eff */
[----:B------:R-:W-:Y:S01]  /*01e0*/  IMAD R13, R52, 0x2, R11 ;  /* 0x00000002340d7824 */ /* 0x000fe200078e020b */
[----:B------:R0:W2:Y:S01]  /*01f0*/  LDG.E.U16 R22, desc[UR14][R2.64] ;  /* 0x0000000e02167981 */ /* 0x0000a2000c1e1500 */
[----:B------:R-:W-:-:S02]  /*0200*/  LEA.HI.X.SX32 R7, R8, R50, 0x1, P0 ;  /* 0x0000003208077211 */ /* 0x000fc400000f0eff */
[-C--:B------:R-:W-:Y:S01]  /*0210*/  LEA R8, P0, R9, R48.reuse, 0x1 ;  /* 0x0000003009087211 */ /* 0x080fe200078008ff */
[----:B------:R1:W3:Y:S01]  /*0220*/  LDG.E.U16 R23, desc[UR14][R4.64] ;  /* 0x0000000e04177981 */ /* 0x0002e2000c1e1500 */
[----:B------:R-:W-:Y:S02]  /*0230*/  LEA R10, P1, R11, R48, 0x1 ;  /* 0x000000300b0a7211 */ /* 0x000fe400078208ff */
[----:B------:R-:W-:Y:S01]  /*0240*/  LEA.HI.X.SX32 R9, R9, R50, 0x1, P0 ;  /* 0x0000003209097211 */ /* 0x000fe200000f0eff */
[----:B------:R4:W5:Y:S01]  /*0250*/  LDG.E.U16 R24, desc[UR14][R6.64] ;  /* 0x0000000e06187981 */ /* 0x000962000c1e1500 */
[----:B------:R-:W-:Y:S01]  /*0260*/  LEA R12, P0, R13, R48, 0x1 ;  /* 0x000000300d0c7211 */ /* 0x000fe200078008ff */
[C---:B0-----:R-:W-:Y:S01]  /*0270*/  IMAD R3, R52.reuse, 0x2, R13 ;  /* 0x0000000234037824 */ /* 0x041fe200078e020d */
[-C--:B------:R-:W-:Y:S01]  /*0280*/  LEA.HI.X.SX32 R11, R11, R50.reuse, 0x1, P1 ;  /* 0x000000320b0b7211 */ /* 0x080fe200008f0eff */
[----:B------:R-:W5:Y:S01]  /*0290*/  LDG.E.U16 R25, desc[UR14][R8.64] ;  /* 0x0000000e08197981 */ /* 0x000f62000c1e1500 */
[----:B------:R-:W-:Y:S01]  /*02a0*/  LEA.HI.X.SX32 R13, R13, R50, 0x1, P0 ;  /* 0x000000320d0d7211 */ /* 0x000fe200000f0eff */
[C---:B-1----:R-:W-:Y:S01]  /*02b0*/  IMAD R5, R52.reuse, 0x2, R3 ;  /* 0x0000000234057824 */ /* 0x042fe200078e0203 */
[C---:B------:R-:W-:Y:S01]  /*02c0*/  LEA R2, P0, R3.reuse, R48, 0x1 ;  /* 0x0000003003027211 */ /* 0x040fe200078008ff */
[----:B------:R0:W3:Y:S02]  /*02d0*/  LDG.E.U16 R26, desc[UR14][R10.64] ;  /* 0x0000000e0a1a7981 */ /* 0x0000e4000c1e1500 */
[C---:B------:R-:W-:Y:S01]  /*02e0*/  IMAD R14, R52.reuse, 0x2, R5 ;  /* 0x00000002340e7824 */ /* 0x040fe200078e0205 */
[----:B------:R-:W-:Y:S01]  /*02f0*/  LEA.HI.X.SX32 R3, R3, R50, 0x1, P0 ;  /* 0x0000003203037211 */ /* 0x000fe200000f0eff */
[----:B------:R1:W5:Y:S01]  /*0300*/  LDG.E.U16 R27, desc[UR14][R12.64] ;  /* 0x0000000e0c1b7981 */ /* 0x000362000c1e1500 */
[CC--:B------:R-:W-:Y:S01]  /*0310*/  LEA R4, P0, R5.reuse, R48.reuse, 0x1 ;  /* 0x0000003005047211 */ /* 0x0c0fe200078008ff */
[----:B------:R-:W-:Y:S01]  /*0320*/  IMAD R15, R52, 0x2, R14 ;  /* 0x00000002340f7824 */ /* 0x000fe200078e020e */
[----:B----4-:R-:W-:Y:S01]  /*0330*/  LEA R6, P1, R14, R48, 0x1 ;  /* 0x000000300e067211 */ /* 0x010fe200078208ff */
[----:B------:R-:W4:Y:S01]  /*0340*/  LDG.E.U16 R28, desc[UR14][R2.64] ;  /* 0x0000000e021c7981 */ /* 0x000f22000c1e1500 */
[-C--:B------:R-:W-:Y:S01]  /*0350*/  LEA.HI.X.SX32 R5, R5, R50.reuse, 0x1, P0 ;  /* 0x0000003205057211 */ /* 0x080fe200000f0eff */
[----:B0-----:R-:W-:Y:S01]  /*0360*/  IMAD R11, R52, 0x2, R15 ;  /* 0x00000002340b7824 */ /* 0x001fe200078e020f */
[----:B------:R-:W-:-:S03]  /*0370*/  LEA.HI.X.SX32 R7, R14, R50, 0x1, P1 ;  /* 0x000000320e077211 */ /* 0x000fc600008f0eff */
[C---:B-1----:R-:W-:Y:S01]  /*0380*/  IMAD R13, R52.reuse, 0x2, R11 ;  /* 0x00000002340d7824 */ /* 0x042fe200078e020b */
[C---:B------:R-:W-:Y:S01]  /*0390*/  LEA R8, P0, R15.reuse, R48, 0x1 ;  /* 0x000000300f087211 */ /* 0x040fe200078008ff */
[----:B------:R0:W5:Y:S02]  /*03a0*/  LDG.E.U16 R30, desc[UR14][R6.64] ;  /* 0x0000000e061e7981 */ /* 0x000164000c1e1500 */
[C---:B------:R-:W-:Y:S01]  /*03b0*/  IMAD R14, R52.reuse, 0x2, R13 ;  /* 0x00000002340e7824 */ /* 0x040fe200078e020d */
[----:B------:R-:W-:Y:S01]  /*03c0*/  LEA.HI.X.SX32 R9, R15, R50, 0x1, P0 ;  /* 0x000000320f097211 */ /* 0x000fe200000f0eff */
[----:B------:R-:W4:Y:S01]  /*03d0*/  LDG.E.U16 R29, desc[UR14][R4.64] ;  /* 0x0000000e041d7981 */ /* 0x000f22000c1e1500 */
[CC--:B------:R-:W-:Y:S01]  /*03e0*/  LEA R10, P0, R11.reuse, R48.reuse, 0x1 ;  /* 0x000000300b0a7211 */ /* 0x0c0fe200078008ff */
[----:B------:R-:W-:Y:S01]  /*03f0*/  IMAD R15, R52, 0x2, R14 ;  /* 0x00000002340f7824 */ /* 0x000fe200078e020e */
[----:B------:R-:W-:Y:S01]  /*0400*/  LEA R12, P1, R14, R48, 0x1 ;  /* 0x000000300e0c7211 */ /* 0x000fe200078208ff */
[----:B------:R1:W4:Y:S01]  /*0410*/  LDG.E.U16 R31, desc[UR14][R8.64] ;  /* 0x0000000e081f7981 */ /* 0x000322000c1e1500 */
[----:B------:R-:W-:Y:S01]  /*0420*/  LEA.HI.X.SX32 R11, R11, R50, 0x1, P0 ;  /* 0x000000320b0b7211 */ /* 0x000fe200000f0eff */
[----:B0-----:R-:W-:Y:S01]  /*0430*/  IMAD R7, R52, 0x2, R15 ;  /* 0x0000000234077824 */ /* 0x001fe200078e020f */
[----:B------:R-:W-:-:S03]  /*0440*/  LEA R2, P0, R13, R48, 0x1 ;  /* 0x000000300d027211 */ /* 0x000fc600078008ff */
[----:B------:R0:W4:Y:S01]  /*0450*/  LDG.E.U16 R32, desc[UR14][R10.64] ;  /* 0x0000000e0a207981 */ /* 0x000122000c1e1500 */
[-C--:B------:R-:W-:Y:S01]  /*0460*/  LEA.HI.X.SX32 R3, R13, R50.reuse, 0x1, P0 ;  /* 0x000000320d037211 */ /* 0x080fe200000f0eff */
[----:B-1----:R-:W-:Y:S01]  /*0470*/  IMAD R9, R52, 0x2, R7 ;  /* 0x0000000234097824 */ /* 0x002fe200078e0207 */
[----:B------:R-:W-:-:S03]  /*0480*/  LEA.HI.X.SX32 R13, R14, R50, 0x1, P1 ;  /* 0x000000320e0d7211 */ /* 0x000fc600008f0eff */
[----:B------:R-:W4:Y:S01]  /*0490*/  LDG.E.U16 R33, desc[UR14][R2.64] ;  /* 0x0000000e02217981 */ /* 0x000f22000c1e1500 */
[C---:B------:R-:W-:Y:S01]  /*04a0*/  LEA R4, P0, R15.reuse, R48, 0x1 ;  /* 0x000000300f047211 */ /* 0x040fe200078008ff */
[C---:B------:R-:W-:Y:S02]  /*04b0*/  IMAD R14, R52.reuse, 0x2, R9 ;  /* 0x00000002340e7824 */ /* 0x040fe400078e0209 */
[----:B------:R1:W4:Y:S01]  /*04c0*/  LDG.E.U16 R34, desc[UR14][R12.64] ;  /* 0x0000000e0c227981 */ /* 0x000322000c1e1500 */
[----:B------:R-:W-:Y:S01]  /*04d0*/  LEA.HI.X.SX32 R5, R15, R50, 0x1, P0 ;  /* 0x000000320f057211 */ /* 0x000fe200000f0eff */
[----:B------:R-:W-:Y:S01]  /*04e0*/  IMAD R15, R52, 0x2, R14 ;  /* 0x00000002340f7824 */ /* 0x000fe200078e020e */
[----:B------:R-:W-:-:S03]  /*04f0*/  LEA R6, P0, R7, R48, 0x1 ;  /* 0x0000003007067211 */ /* 0x000fc600078008ff */
[C---:B------:R-:W-:Y:S01]  /*0500*/  IMAD R17, R52.reuse, 0x2, R15 ;  /* 0x0000000234117824 */ /* 0x040fe200078e020f */
[----:B------:R-:W-:Y:S01]  /*0510*/  LEA.HI.X.SX32 R7, R7, R50, 0x1, P0 ;  /* 0x0000003207077211 */ /* 0x000fe200000f0eff */
[----:B------:R1:W4:Y:S01]  /*0520*/  LDG.E.U16 R35, desc[UR14][R4.64] ;  /* 0x0000000e04237981 */ /* 0x000322000c1e1500 */
[CC--:B------:R-:W-:Y:S01]  /*0530*/  LEA R8, P0, R9.reuse, R48.reuse, 0x1 ;  /* 0x0000003009087211 */ /* 0x0c0fe200078008ff */
[----:B------:R-:W-:Y:S01]  /*0540*/  IMAD R19, R52, 0x2, R17 ;  /* 0x0000000234137824 */ /* 0x000fe200078e0211 */
[----:B0-----:R-:W-:Y:S01]  /*0550*/  LEA R10, P1, R14, R48, 0x1 ;  /* 0x000000300e0a7211 */ /* 0x001fe200078208ff */
[----:B------:R0:W4:Y:S01]  /*0560*/  LDG.E.U16 R36, desc[UR14][R6.64] ;  /* 0x0000000e06247981 */ /* 0x000122000c1e1500 */
[----:B------:R-:W-:Y:S01]  /*0570*/  LEA.HI.X.SX32 R9, R9, R50, 0x1, P0 ;  /* 0x0000003209097211 */ /* 0x000fe200000f0eff */
[----:B-1----:R-:W-:Y:S01]  /*0580*/  IMAD R13, R52, 0x2, R19 ;  /* 0x00000002340d7824 */ /* 0x002fe200078e0213 */
[C---:B------:R-:W-:Y:S02]  /*0590*/  LEA R2, P0, R15.reuse, R48, 0x1 ;  /* 0x000000300f027211 */ /* 0x040fe400078008ff */
[-C--:B------:R-:W-:Y:S01]  /*05a0*/  LEA.HI.X.SX32 R11, R14, R50.reuse, 0x1, P1 ;  /* 0x000000320e0b7211 */ /* 0x080fe200008f0eff */
[C---:B------:R-:W-:Y:S01]  /*05b0*/  IMAD R14, R52.reuse, 0x2, R13 ;  /* 0x00000002340e7824 */ /* 0x040fe200078e020d */
[----:B------:R-:W-:Y:S01]  /*05c0*/  LEA.HI.X.SX32 R3, R15, R50, 0x1, P0 ;  /* 0x000000320f037211 */ /* 0x000fe200000f0eff */
[----:B------:R-:W4:Y:S01]  /*05d0*/  LDG.E.U16 R37, desc[UR14][R8.64] ;  /* 0x0000000e08257981 */ /* 0x000f22000c1e1500 */
[----:B------:R-:W-:Y:S01]  /*05e0*/  LEA R4, P0, R17, R48, 0x1 ;  /* 0x0000003011047211 */ /* 0x000fe200078008ff */
[----:B------:R-:W-:-:S02]  /*05f0*/  IMAD R15, R52, 0x2, R14 ;  /* 0x00000002340f7824 */ /* 0x000fc400078e020e */
[----:B------:R1:W4:Y:S01]  /*0600*/  LDG.E.U16 R38, desc[UR14][R10.64] ;  /* 0x0000000e0a267981 */ /* 0x000322000c1e1500 */
[----:B------:R-:W-:Y:S01]  /*0610*/  LEA.HI.X.SX32 R5, R17, R50, 0x1, P0 ;  /* 0x0000003211057211 */ /* 0x000fe200000f0eff */
[----:B------:R-:W-:Y:S01]  /*0620*/  IMAD R17, R52, 0x2, R15 ;  /* 0x0000000234117824 */ /* 0x000fe200078e020f */
[C---:B0-----:R-:W-:Y:S01]  /*0630*/  LEA R6, P0, R14.reuse, R48, 0x1 ;  /* 0x000000300e067211 */ /* 0x041fe200078008ff */
[----:B------:R0:W4:Y:S03]  /*0640*/  LDG.E.U16 R39, desc[UR14][R2.64] ;  /* 0x0000000e02277981 */ /* 0x000126000c1e1500 */
[----:B------:R-:W-:Y:S01]  /*0650*/  LEA.HI.X.SX32 R7, R14, R50, 0x1, P0 ;  /* 0x000000320e077211 */ /* 0x000fe200000f0eff */
[----:B------:R0:W4:Y:S01]  /*0660*/  LDG.E.U16 R40, desc[UR14][R4.64] ;  /* 0x0000000e04287981 */ /* 0x000122000c1e1500 */
[----:B-1----:R-:W-:Y:S01]  /*0670*/  IMAD R11, R52, 0x2, R17 ;  /* 0x00000002340b7824 */ /* 0x002fe200078e0211 */
[----:B------:R-:W-:-:S02]  /*0680*/  LEA R12, P1, R13, R48, 0x1 ;  /* 0x000000300d0c7211 */ /* 0x000fc400078208ff */
[----:B------:R-:W4:Y:S01]  /*0690*/  LDG.E.U16 R42, desc[UR14][R6.64] ;  /* 0x0000000e062a7981 */ /* 0x000f22000c1e1500 */
[----:B------:R-:W-:Y:S01]  /*06a0*/  IMAD R14, R52, 0x2, R11 ;  /* 0x00000002340e7824 */ /* 0x000fe200078e020b */
[----:B------:R-:W-:-:S03]  /*06b0*/  LEA R8, P0, R15, R48, 0x1 ;  /* 0x000000300f087211 */ /* 0x000fc600078008ff */
[----:B0-----:R-:W-:Y:S01]  /*06c0*/  IMAD R2, R52, 0x2, R14 ;  /* 0x0000000234027824 */ /* 0x001fe200078e020e */
[----:B------:R-:W-:-:S03]  /*06d0*/  LEA.HI.X.SX32 R13, R13, R50, 0x1, P1 ;  /* 0x000000320d0d7211 */ /* 0x000fc600008f0eff */
[C---:B------:R-:W-:Y:S01]  /*06e0*/  IMAD R20, R52.reuse, 0x2, R2 ;  /* 0x0000000234147824 */ /* 0x040fe200078e0202 */
[----:B------:R-:W-:Y:S01]  /*06f0*/  LEA.HI.X.SX32 R9, R15, R50, 0x1, P0 ;  /* 0x000000320f097211 */ /* 0x000fe200000f0eff */
[----:B------:R0:W4:Y:S01]  /*0700*/  LDG.E.U16 R41, desc[UR14][R12.64] ;  /* 0x0000000e0c297981 */ /* 0x000122000c1e1500 */
[CC--:B------:R-:W-:Y:S01]  /*0710*/  LEA R10, P1, R11.reuse, R48.reuse, 0x1 ;  /* 0x000000300b0a7211 */ /* 0x0c0fe200078208ff */
[----:B------:R-:W-:Y:S01]  /*0720*/  IMAD R3, R52, 0x2, R20 ;  /* 0x0000000234037824 */ /* 0x000fe200078e0214 */
[C---:B------:R-:W-:Y:S01]  /*0730*/  LEA R4, P0, R14.reuse, R48, 0x1 ;  /* 0x000000300e047211 */ /* 0x040fe200078008ff */
[----:B------:R1:W4:Y:S01]  /*0740*/  LDG.E.U16 R43, desc[UR14][R8.64] ;  /* 0x0000000e082b7981 */ /* 0x000322000c1e1500 */
[-C--:B------:R-:W-:Y:S02]  /*0750*/  LEA.HI.X.SX32 R11, R11, R50.reuse, 0x1, P1 ;  /* 0x000000320b0b7211 */ /* 0x080fe400008f0eff */
[----:B------:R-:W-:Y:S01]  /*0760*/  LEA.HI.X.SX32 R5, R14, R50, 0x1, P0 ;  /* 0x000000320e057211 */ /* 0x000fe200000f0eff */
[----:B------:R-:W-:Y:S01]  /*0770*/  IMAD R21, R52, 0x2, R3 ;  /* 0x0000000234157824 */ /* 0x000fe200078e0203 */
[-C--:B------:R-:W-:Y:S01]  /*0780*/  LEA R14, P1, R3, R48.reuse, 0x1 ;  /* 0x00000030030e7211 */ /* 0x080fe200078208ff */
[----:B------:R1:W4:Y:S01]  /*0790*/  LDG.E.U16 R44, desc[UR14][R10.64] ;  /* 0x0000000e0a2c7981 */ /* 0x000322000c1e1500 */
[----:B0-----:R-:W-:-:S02]  /*07a0*/  LEA R12, P0, R2, R48, 0x1 ;  /* 0x00000030020c7211 */ /* 0x001fc400078008ff */
[-C--:B------:R-:W-:Y:S01]  /*07b0*/  LEA.HI.X.SX32 R15, R3, R50.reuse, 0x1, P1 ;  /* 0x00000032030f7211 */ /* 0x080fe200008f0eff */
[----:B------:R-:W-:Y:S01]  /*07c0*/  IMAD R3, R52, 0x2, R21 ;  /* 0x0000000234037824 */ /* 0x000fe200078e0215 */
[----:B------:R-:W-:Y:S01]  /*07d0*/  LEA.HI.X.SX32 R13, R2, R50, 0x1, P0 ;  /* 0x00000032020d7211 */ /* 0x000fe200000f0eff */
[----:B------:R0:W4:Y:S01]  /*07e0*/  LDG.E.U16 R45, desc[UR14][R4.64] ;  /* 0x0000000e042d7981 */ /* 0x000122000c1e1500 */
[-C--:B-1----:R-:W-:Y:S02]  /*07f0*/  LEA R8, P0, R21, R48.reuse, 0x1 ;  /* 0x0000003015087211 */ /* 0x082fe400078008ff */
[----:B------:R-:W-:Y:S01]  /*0800*/  LEA R10, P1, R3, R48, 0x1 ;  /* 0x00000030030a7211 */ /* 0x000fe200078208ff */
[----:B------:R1:W4:Y:S01]  /*0810*/  LDG.E.U16 R46, desc[UR14][R14.64] ;  /* 0x0000000e0e2e7981 */ /* 0x000322000c1e1500 */
[----:B------:R-:W-:Y:S02]  /*0820*/  LEA.HI.X.SX32 R9, R21, R50, 0x1, P0 ;  /* 0x0000003215097211 */ /* 0x000fe400000f0eff */
[----:B------:R-:W-:Y:S01]  /*0830*/  LEA R2, P0, R19, R48, 0x1 ;  /* 0x0000003013027211 */ /* 0x000fe200078008ff */
[----:B------:R-:W-:Y:S01]  /*0840*/  IMAD R21, R52, 0x2, R3 ;  /* 0x0000000234157824 */ /* 0x000fe200078e0203 */
[-C--:B------:R-:W-:Y:S01]  /*0850*/  LEA.HI.X.SX32 R11, R3, R50.reuse, 0x1, P1 ;  /* 0x00000032030b7211 */ /* 0x080fe200008f0eff */
[----:B------:R1:W4:Y:S01]  /*0860*/  LDG.E.U16 R13, desc[UR14][R12.64] ;  /* 0x0000000e0c0d7981 */ /* 0x000322000c1e1500 */
[----:B------:R-:W-:-:S03]  /*0870*/  LEA.HI.X.SX32 R3, R19, R50, 0x1, P0 ;  /* 0x0000003213037211 */ /* 0x000fc600000f0eff */
[----:B------:R1:W4:Y:S04]  /*0880*/  LDG.E.U16 R9, desc[UR14][R8.64] ;  /* 0x0000000e08097981 */ /* 0x000328000c1e1500 */
[----:B------:R-:W4:Y:S04]  /*0890*/  LDG.E.U16 R10, desc[UR14][R10.64] ;  /* 0x0000000e0a0a7981 */ /* 0x000f28000c1e1500 */
[----:B------:R1:W4:Y:S01]  /*08a0*/  LDG.E.U16 R2, desc[UR14][R2.64] ;  /* 0x0000000e02027981 */ /* 0x000322000c1e1500 */
[-C--:B0-----:R-:W-:Y:S02]  /*08b0*/  LEA R4, P0, R17, R48.reuse, 0x1 ;  /* 0x0000003011047211 */ /* 0x081fe400078008ff */
[----:B------:R-:W-:-:S02]  /*08c0*/  LEA R6, P1, R20, R48, 0x1 ;  /* 0x0000003014067211 */ /* 0x000fc400078208ff */
[----:B------:R-:W-:Y:S02]  /*08d0*/  LEA.HI.X.SX32 R5, R17, R50, 0x1, P0 ;  /* 0x0000003211057211 */ /* 0x000fe400000f0eff */
[C---:B-1----:R-:W-:Y:S02]  /*08e0*/  LEA R14, P0, R21.reuse, R48, 0x1 ;  /* 0x00000030150e7211 */ /* 0x042fe400078008ff */
[-C--:B------:R-:W-:Y:S01]  /*08f0*/  LEA.HI.X.SX32 R7, R20, R50.reuse, 0x1, P1 ;  /* 0x0000003214077211 */ /* 0x080fe200008f0eff */
[----:B------:R0:W4:Y:S01]  /*0900*/  LDG.E.U16 R4, desc[UR14][R4.64] ;  /* 0x0000000e04047981 */ /* 0x000122000c1e1500 */
[----:B------:R-:W-:-:S03]  /*0910*/  LEA.HI.X.SX32 R15, R21, R50, 0x1, P0 ;  /* 0x00000032150f7211 */ /* 0x000fc600000f0eff */
[----:B------:R1:W4:Y:S04]  /*0920*/  LDG.E.U16 R6, desc[UR14][R6.64] ;  /* 0x0000000e06067981 */ /* 0x000328000c1e1500 */
[----:B------:R-:W4:Y:S01]  /*0930*/  LDG.E.U16 R14, desc[UR14][R14.64] ;  /* 0x0000000e0e0e7981 */ /* 0x000f22000c1e1500 */
[----:B------:R-:W0:Y:S01]  /*0940*/  S2UR UR4, SR_CgaCtaId ;  /* 0x00000000000479c3 */ /* 0x000e220000008800 */
[----:B------:R-:W-:Y:S02]  /*0950*/  LOP3.LUT R12, R47, 0x3f, RZ, 0xc0, !PT ;  /* 0x0000003f2f0c7812 */ /* 0x000fe400078ec0ff */
[----:B------:R-:W-:Y:S01]  /*0960*/  SHF.R.S32.HI R8, RZ, 0x6, R47 ;  /* 0x00000006ff087819 */ /* 0x000fe2000001142f */
[----:B------:R-:W-:Y:S02]  /*0970*/  UMOV UR12, 0x400 ;  /* 0x00000400000c7882 */ /* 0x000fe40000000000 */
[----:B------:R-:W-:Y:S01]  /*0980*/  IMAD.SHL.U32 R3, R12, 0x2, RZ ;  /* 0x000000020c037824 */ /* 0x000fe200078e00ff */
[----:B------:R-:W-:-:S04]  /*0990*/  SGXT R8, R8, 0x1 ;  /* 0x000000010808781a */ /* 0x000fc80000000200 */
[----:B------:R-:W-:-:S04]  /*09a0*/  LOP3.LUT R3, R3, 0x90, R8, 0x78, !PT ;  /* 0x0000009003037812 */ /* 0x000fc800078e7808 */
[C---:B------:R-:W-:Y:S01]  /*09b0*/  LOP3.LUT R8, R3.reuse, 0x20, RZ, 0x3c, !PT ;  /* 0x0000002003087812 */ /* 0x040fe200078e3cff */
[----:B0-----:R-:W-:Y:S01]  /*09c0*/  ULEA UR12, UR4, UR12, 0x18 ;  /* 0x0000000c040c7291 */ /* 0x001fe2000f8ec03f */
[----:B------:R-:W-:Y:S01]  /*09d0*/  LOP3.LUT R5, R3, 0x40, RZ, 0x3c, !PT ;  /* 0x0000004003057812 */ /* 0x000fe200078e3cff */
[----:B------:R-:W-:Y:S01]  /*09e0*/  IMAD.MOV.U32 R53, RZ, RZ, -0x800000 ;  /* 0xff800000ff357424 */ /* 0x000fe200078e00ff */
[----:B------:R-:W-:Y:S01]  /*09f0*/  CS2R R56, SRZ ;  /* 0x0000000000387805 */ /* 0x000fe2000001ff00 */
[----:B-1----:R-:W-:Y:S01]  /*0a00*/  IMAD.MOV.U32 R7, RZ, RZ, 0x3f800000 ;  /* 0x3f800000ff077424 */ /* 0x002fe200078e00ff */
[----:B------:R-:W-:Y:S02]  /*0a10*/  CS2R R58, SRZ ;  /* 0x00000000003a7805 */ /* 0x000fe4000001ff00 */
[----:B------:R-:W-:Y:S02]  /*0a20*/  CS2R R60, SRZ ;  /* 0x00000000003c7805 */ /* 0x000fe4000001ff00 */
[----:B------:R-:W-:-:S02]  /*0a30*/  CS2R R62, SRZ ;  /* 0x00000000003e7805 */ /* 0x000fc4000001ff00 */
[----:B------:R-:W-:Y:S02]  /*0a40*/  CS2R R64, SRZ ;  /* 0x0000000000407805 */ /* 0x000fe4000001ff00 */
[----:B------:R-:W-:Y:S02]  /*0a50*/  CS2R R66, SRZ ;  /* 0x0000000000427805 */ /* 0x000fe4000001ff00 */
[----:B------:R-:W-:Y:S02]  /*0a60*/  CS2R R68, SRZ ;  /* 0x0000000000447805 */ /* 0x000fe4000001ff00 */
        /* <DEDUP_REMOVED lines=8> */
[----:B------:R-:W-:Y:S01]  /*0af0*/  CS2R R86, SRZ ;  /* 0x0000000000567805 */ /* 0x000fe2000001ff00 */
[----:B--2---:R-:W-:Y:S04]  /*0b00*/  STS.U16 [R3+UR12], R22 ;  /* 0x0000001603007988 */ /* 0x004fe8000800040c */
[----:B---3--:R-:W-:Y:S04]  /*0b10*/  STS.U16 [R3+UR12+0x400], R26 ;  /* 0x0004001a03007988 */ /* 0x008fe8000800040c */
[----:B-----5:R-:W-:Y:S04]  /*0b20*/  STS.U16 [R3+UR12+0x800], R30 ;  /* 0x0008001e03007988 */ /* 0x020fe8000800040c */
[----:B----4-:R-:W-:Y:S04]  /*0b30*/  STS.U16 [R3+UR12+0xc00], R34 ;  /* 0x000c002203007988 */ /* 0x010fe8000800040c */
[----:B------:R-:W-:Y:S04]  /*0b40*/  STS.U16 [R3+UR12+0x1000], R38 ;  /* 0x0010002603007988 */ /* 0x000fe8000800040c */
[----:B------:R-:W-:Y:S04]  /*0b50*/  STS.U16 [R3+UR12+0x1400], R41 ;  /* 0x0014002903007988 */ /* 0x000fe8000800040c */
[----:B------:R-:W-:Y:S04]  /*0b60*/  STS.U16 [R3+UR12+0x1800], R44 ;  /* 0x0018002c03007988 */ /* 0x000fe8000800040c */
[----:B------:R0:W-:Y:S04]  /*0b70*/  STS.U16 [R3+UR12+0x1c00], R46 ;  /* 0x001c002e03007988 */ /* 0x0001e8000800040c */
[----:B------:R-:W-:Y:S01]  /*0b80*/  STS.U16 [R8+UR12+0x100], R23 ;  /* 0x0001001708007988 */ /* 0x000fe2000800040c */
[----:B0-----:R-:W-:-:S03]  /*0b90*/  LOP3.LUT R3, R3, 0x60, RZ, 0x3c, !PT ;  /* 0x0000006003037812 */ /* 0x001fc600078e3cff */
[----:B------:R-:W-:Y:S04]  /*0ba0*/  STS.U16 [R8+UR12+0x500], R27 ;  /* 0x0005001b08007988 */ /* 0x000fe8000800040c */
        /* <DEDUP_REMOVED lines=14> */
[----:B------:R0:W-:Y:S02]  /*0c90*/  STS.U16 [R3+UR12+0x1300], R2 ;  /* 0x0013000203007988 */ /* 0x0001e4000800040c */
[----:B0-----:R-:W-:-:S05]  /*0ca0*/  VIADD R2, R16, 0x40 ;  /* 0x0000004010027836 */ /* 0x001fca0000000000 */
[----:B------:R-:W-:Y:S01]  /*0cb0*/  ISETP.GE.AND P0, PT, R2, 0x1, PT ;  /* 0x000000010200780c */ /* 0x000fe20003f06270 */
[----:B------:R0:W-:Y:S01]  /*0cc0*/  STS.U16 [R3+UR12+0x300], R25 ;  /* 0x0003001903007988 */ /* 0x0001e2000800040c */
[----:B------:R-:W-:-:S03]  /*0cd0*/  IMAD.MOV.U32 R8, RZ, RZ, 0x3f800000 ;  /* 0x3f800000ff087424 */ /* 0x000fc600078e00ff */
[----:B------:R0:W-:Y:S01]  /*0ce0*/  STS.U16 [R3+UR12+0x700], R29 ;  /* 0x0007001d03007988 */ /* 0x0001e2000800040c */
[----:B------:R-:W-:-:S03]  /*0cf0*/  IMAD.MOV.U32 R10, RZ, RZ, -0x800000 ;  /* 0xff800000ff0a7424 */ /* 0x000fc600078e00ff */
[----:B------:R0:W-:Y:S04]  /*0d00*/  STS.U16 [R3+UR12+0xb00], R33 ;  /* 0x000b002103007988 */ /* 0x0001e8000800040c */
[----:B------:R0:W-:Y:S04]  /*0d10*/  STS.U16 [R3+UR12+0xf00], R37 ;  /* 0x000f002503007988 */ /* 0x0001e8000800040c */
[----:B------:R0:W-:Y:S04]  /*0d20*/  STS.U16 [R3+UR12+0x1700], R4 ;  /* 0x0017000403007988 */ /* 0x0001e8000800040c */
[----:B------:R0:W-:Y:S04]  /*0d30*/  STS.U16 [R3+UR12+0x1b00], R6 ;  /* 0x001b000603007988 */ /* 0x0001e8000800040c */
[----:B------:R0:W-:Y:S01]  /*0d40*/  STS.U16 [R3+UR12+0x1f00], R14 ;  /* 0x001f000e03007988 */ /* 0x0001e2000800040c */
[----:B------:R-:W-:Y:S05]  /*0d50*/  @!P0 BRA `(.L_x_0) ;  /* 0x0000003400c48947 */ /* 0x000fea0003800000 */
[----:B------:R-:W1:Y:S01]  /*0d60*/  LDC.64 R140, c[0x0][0x250] ;  /* 0x00009400ff8c7b82 */ /* 0x000e620000000a00 */
[--C-:B0-----:R-:W-:Y:S01]  /*0d70*/  SHF.R.U32.HI R4, RZ, 0x2, R47.reuse ;  /* 0x00000002ff047819 */ /* 0x101fe2000001162f */
[----:B------:R-:W-:Y:S01]  /*0d80*/  ULDC UR4, c[0x0][0x258] ;  /* 0x0000960000047ab9 */ /* 0x000fe20000000800 */
[----:B------:R-:W-:Y:S01]  /*0d90*/  SHF.R.U32.HI R3, RZ, 0x1, R47 ;  /* 0x00000001ff037819 */ /* 0x000fe2000001162f */
[----:B------:R-:W-:Y:S01]  /*0da0*/  IMAD R5, R12, UR4, RZ ;  /* 0x000000040c057c24 */ /* 0x000fe2000f8e02ff */
[----:B------:R-:W-:Y:S01]  /*0db0*/  SGXT.U32 R4, R4, 0x3 ;  /* 0x000000030404781a */ /* 0x000fe20000000000 */
[----:B------:R-:W-:Y:S01]  /*0dc0*/  ULDC.64 UR4, c[0x0][0x218] ;  /* 0x0000860000047ab9 */ /* 0x000fe20000000a00 */
[----:B------:R-:W-:Y:S01]  /*0dd0*/  ULDC.64 UR8, c[0x0][0x220] ;  /* 0x0000880000087ab9 */ /* 0x000fe20000000a00 */
[----:B------:R-:W0:Y:S01]  /*0de0*/  LDC.64 R142, c[0x0][0x260] ;  /* 0x00009800ff8e7b82 */ /* 0x000e220000000a00 */
[----:B------:R-:W-:Y:S01]  /*0df0*/  LOP3.LUT R3, R4, 0x30, R3, 0xf8, !PT ;  /* 0x0000003004037812 */ /* 0x000fe200078ef803 */
[C---:B------:R-:W-:Y:S01]  /*0e00*/  IMAD.SHL.U32 R7, R5.reuse, 0x2, RZ ;  /* 0x0000000205077824 */ /* 0x040fe200078e00ff */
[----:B------:R-:W-:Y:S01]  /*0e10*/  USHF.R.U32.HI UR16, URZ, 0x4, UR12 ;  /* 0x000000043f107899 */ /* 0x000fe2000801160c */
[----:B------:R-:W-:Y:S01]  /*0e20*/  IMAD.HI R5, R5, 0x2, RZ ;  /* 0x0000000205057827 */ /* 0x000fe200078e02ff */
[----:B------:R-:W-:Y:S01]  /*0e30*/  LOP3.LUT R3, R3, R16, RZ, 0xfc, !PT ;  /* 0x0000001003037212 */ /* 0x000fe200078efcff */
[----:B------:R-:W-:Y:S01]  /*0e40*/  UMOV UR6, URZ ;  /* 0x0000003f00067c82 */ /* 0x000fe20008000000 */
[----:B------:R-:W-:Y:S01]  /*0e50*/  USGXT.U32 UR16, UR16, 0xe ;  /* 0x0000000e1010789a */ /* 0x000fe20008000000 */
[----:B------:R-:W2:Y:S01]  /*0e60*/  LDC R32, c[0x0][0x268] ;  /* 0x00009a00ff207b82 */ /* 0x000ea20000000800 */
[----:B------:R-:W-:-:S02]  /*0e70*/  CS2R R56, SRZ ;  /* 0x0000000000387805 */ /* 0x000fc4000001ff00 */
[----:B------:R-:W-:Y:S02]  /*0e80*/  CS2R R58, SRZ ;  /* 0x00000000003a7805 */ /* 0x000fe4000001ff00 */
[----:B------:R-:W-:Y:S02]  /*0e90*/  CS2R R60, SRZ ;  /* 0x00000000003c7805 */ /* 0x000fe4000001ff00 */
[----:B------:R-:W-:Y:S02]  /*0ea0*/  CS2R R62, SRZ ;  /* 0x00000000003e7805 */ /* 0x000fe4000001ff00 */
[----:B------:R-:W-:Y:S02]  /*0eb0*/  CS2R R64, SRZ ;  /* 0x0000000000407805 */ /* 0x000fe4000001ff00 */
[----:B------:R-:W-:Y:S02]  /*0ec0*/  CS2R R66, SRZ ;  /* 0x0000000000427805 */ /* 0x000fe4000001ff00 */
[----:B------:R-:W-:Y:S01]  /*0ed0*/  CS2R R68, SRZ ;  /* 0x0000000000447805 */ /* 0x000fe2000001ff00 */
[----:B-1----:R-:W-:Y:S01]  /*0ee0*/  IMAD R6, R18, R141, RZ ;  /* 0x0000008d12067224 */ /* 0x002fe200078e02ff */
[----:B------:R-:W-:Y:S01]  /*0ef0*/  CS2R R70, SRZ ;  /* 0x0000000000467805 */ /* 0x000fe2000001ff00 */
[----:B------:R-:W-:Y:S01]  /*0f00*/  IMAD R140, R140, UR7, RZ ;  /* 0x000000078c8c7c24 */ /* 0x000fe2000f8e02ff */
[----:B------:R-:W-:Y:S01]  /*0f10*/  CS2R R72, SRZ ;  /* 0x0000000000487805 */ /* 0x000fe2000001ff00 */
[C---:B------:R-:W-:Y:S01]  /*0f20*/  IMAD R8, R141.reuse, 0x2, R6 ;  /* 0x000000028d087824 */ /* 0x040fe200078e0206 */
[----:B------:R-:W-:Y:S01]  /*0f30*/  CS2R R74, SRZ ;  /* 0x00000000004a7805 */ /* 0x000fe2000001ff00 */
[----:B------:R-:W-:Y:S01]  /*0f40*/  IMAD.SHL.U32 R4, R140, 0x2, RZ ;  /* 0x000000028c047824 */ /* 0x000fe200078e00ff */
[----:B------:R-:W-:Y:S01]  /*0f50*/  CS2R R76, SRZ ;  /* 0x00000000004c7805 */ /* 0x000fe2000001ff00 */
[----:B------:R-:W-:Y:S01]  /*0f60*/  IMAD R10, R141, 0x2, R8 ;  /* 0x000000028d0a7824 */ /* 0x000fe200078e0208 */
[----:B------:R-:W-:Y:S01]  /*0f70*/  CS2R R78, SRZ ;  /* 0x00000000004e7805 */ /* 0x000fe2000001ff00 */
[----:B0-----:R-:W-:Y:S01]  /*0f80*/  IMAD R142, R142, UR7, RZ ;  /* 0x000000078e8e7c24 */ /* 0x001fe2000f8e02ff */
[----:B------:R-:W-:Y:S01]  /*0f90*/  IADD3 R207, P0, P1, R7, UR4, R4 ;  /* 0x0000000407cf7c10 */ /* 0x000fe2000f91e004 */
[C---:B------:R-:W-:Y:S01]  /*0fa0*/  IMAD R14, R141.reuse, 0x2, R10 ;  /* 0x000000028d0e7824 */ /* 0x040fe200078e020a */
[----:B------:R-:W-:Y:S01]  /*0fb0*/  CS2R R80, SRZ ;  /* 0x0000000000507805 */ /* 0x000fe2000001ff00 */
[----:B------:R-:W-:Y:S01]  /*0fc0*/  IMAD R9, R12, R143, RZ ;  /* 0x0000008f0c097224 */ /* 0x000fe200078e02ff */
[-C--:B------:R-:W-:Y:S01]  /*0fd0*/  LEA R144, P2, R6, R207.reuse, 0x1 ;  /* 0x000000cf06907211 */ /* 0x080fe200078408ff */
[C---:B------:R-:W-:Y:S01]  /*0fe0*/  IMAD R20, R141.reuse, 0x2, R14 ;  /* 0x000000028d147824 */ /* 0x040fe200078e020e */
[-C--:B------:R-:W-:Y:S01]  /*0ff0*/  LEA R146, P3, R8, R207.reuse, 0x1 ;  /* 0x000000cf08927211 */ /* 0x080fe200078608ff */
[----:B--2---:R-:W-:Y:S01]  /*1000*/  IMAD R11, R18, R32, RZ ;  /* 0x00000020120b7224 */ /* 0x004fe200078e02ff */
[----:B------:R-:W-:Y:S01]  /*1010*/  LEA R148, P4, R10, R207, 0x1 ;  /* 0x000000cf0a947211 */ /* 0x000fe200078808ff */
[----:B------:R-:W-:Y:S01]  /*1020*/  IMAD R4, R141, 0x2, R20 ;  /* 0x000000028d047824 */ /* 0x000fe200078e0214 */
[----:B------:R-:W-:Y:S01]  /*1030*/  CS2R R82, SRZ ;  /* 0x0000000000527805 */ /* 0x000fe2000001ff00 */
[----:B------:R-:W-:Y:S01]  /*1040*/  IMAD.HI R140, R140, 0x2, RZ ;  /* 0x000000028c8c7827 */ /* 0x000fe200078e02ff */
[----:B------:R-:W-:-:S02]  /*1050*/  CS2R R84, SRZ ;  /* 0x0000000000547805 */ /* 0x000fc4000001ff00 */
[----:B------:R-:W-:Y:S01]  /*1060*/  CS2R R86, SRZ ;  /* 0x0000000000567805 */ /* 0x000fe2000001ff00 */
[----:B------:R-:W-:Y:S01]  /*1070*/  UMOV UR4, URZ ;  /* 0x0000003f00047c82 */ /* 0x000fe20008000000 */
[----:B------:R-:W-:Y:S01]  /*1080*/  IMAD R12, R141, 0x2, R4 ;  /* 0x000000028d0c7824 */ /* 0x000fe200078e0204 */
[----:B------:R-:W-:Y:S01]  /*1090*/  IADD3.X R29, R5, UR5, R140, P0, P1 ;  /* 0x00000005051d7c10 */ /* 0x000fe200087e248c */
[----:B------:R-:W-:Y:S01]  /*10a0*/  IMAD.SHL.U32 R7, R142, 0x2, RZ ;  /* 0x000000028e077824 */ /* 0x000fe200078e00ff */
[----:B------:R-:W-:Y:S01]  /*10b0*/  UMOV UR5, URZ ;  /* 0x0000003f00057c82 */ /* 0x000fe20008000000 */
[----:B------:R-:W-:Y:S01]  /*10c0*/  IMAD.SHL.U32 R18, R9, 0x2, RZ ;  /* 0x0000000209127824 */ /* 0x000fe200078e00ff */
[-C--:B------:R-:W-:Y:S01]  /*10d0*/  LEA.HI.X.SX32 R145, R6, R29.reuse, 0x1, P2 ;  /* 0x0000001d06917211 */ /* 0x080fe200010f0eff */
[C---:B------:R-:W-:Y:S01]  /*10e0*/  IMAD R16, R141.reuse, 0x2, R12 ;  /* 0x000000028d107824 */ /* 0x040fe200078e020c */
[----:B------:R-:W-:Y:S01]  /*10f0*/  LEA.HI.X.SX32 R147, R8, R29, 0x1, P3 ;  /* 0x0000001d08937211 */ /* 0x000fe200018f0eff */
[----:B------:R-:W-:Y:S01]  /*1100*/  IMAD.HI R142, R142, 0x2, RZ ;  /* 0x000000028e8e7827 */ /* 0x000fe200078e02ff */
[----:B------:R-:W-:Y:S01]  /*1110*/  IADD3 R30, P0, P1, R18, UR8, R7 ;  /* 0x00000008121e7c10 */ /* 0x000fe2000f91e007 */
[----:B------:R-:W-:Y:S01]  /*1120*/  UIADD3 UR8, UR12, 0x2000, URZ ;  /* 0x000020000c087890 */ /* 0x000fe2000fffe03f */
[----:B------:R-:W-:Y:S01]  /*1130*/  LEA R150, P2, R14, R207, 0x1 ;  /* 0x000000cf0e967211 */ /* 0x000fe200078408ff */
[C---:B------:R-:W-:Y:S01]  /*1140*/  IMAD R18, R141.reuse, 0x2, R16 ;  /* 0x000000028d127824 */ /* 0x040fe200078e0210 */
[-C--:B------:R-:W-:Y:S01]  /*1150*/  LEA.HI.X.SX32 R149, R10, R29.reuse, 0x1, P4 ;  /* 0x0000001d0a957211 */ /* 0x080fe200020f0eff */
[----:B------:R-:W-:Y:S01]  /*1160*/  IMAD R7, R32, 0x2, R11 ;  /* 0x0000000220077824 */ /* 0x000fe200078e020b */
[----:B------:R-:W-:Y:S01]  /*1170*/  LEA.HI.X.SX32 R151, R14, R29, 0x1, P2 ;  /* 0x0000001d0e977211 */ /* 0x000fe200010f0eff */
[C---:B------:R-:W-:Y:S01]  /*1180*/  IMAD R22, R141.reuse, 0x2, R18 ;  /* 0x000000028d167824 */ /* 0x040fe200078e0212 */
[-C--:B------:R-:W-:Y:S01]  /*1190*/  LEA R152, P2, R20, R207.reuse, 0x1 ;  /* 0x000000cf14987211 */ /* 0x080fe200078408ff */
[----:B------:R-:W-:Y:S01]  /*11a0*/  IMAD R13, R32, 0x2, R7 ;  /* 0x00000002200d7824 */ /* 0x000fe200078e0207 */
        /* <DEDUP_REMOVED lines=26> */
[----:B------:R-:W-:Y:S01]  /*1350*/  LEA.HI.X.SX32 R167, R6, R29, 0x1, P3 ;  /* 0x0000001d06a77211 */ /* 0x000fe200018f0eff */
        /* <DEDUP_REMOVED lines=10> */
[----:B------:R-:W-:Y:S01]  /*1400*/  IMAD R20, R141, 0x2, R18 ;  /* 0x000000028d147824 */ /* 0x000fe200078e0212 */
[-C--:B------:R-:W-:Y:S01]  /*1410*/  LEA.HI.X.SX32 R175, R4, R29.reuse, 0x1, P4 ;  /* 0x0000001d04af7211 */ /* 0x080fe200020f0eff */
[----:B------:R-:W-:Y:S01]  /*1420*/  IMAD.HI R9, R9, 0x2, RZ ;  /* 0x0000000209097827 */ /* 0x000fe200078e02ff */
[----:B------:R-:W-:Y:S01]  /*1430*/  LEA.HI.X.SX32 R171, R10, R29, 0x1, P2 ;  /* 0x0000001d0aab7211 */ /* 0x000fe200010f0eff */
[----:B------:R-:W-:Y:S01]  /*1440*/  USHF.R.U32.HI UR18, URZ, 0x4, UR8 ;  /* 0x000000043f127899 */ /* 0x000fe20008011608 */
[-C--:B------:R-:W-:Y:S01]  /*1450*/  LEA R176, P2, R12, R207.reuse, 0x1 ;  /* 0x000000cf0cb07211 */ /* 0x080fe200078408ff */
[C---:B------:R-:W-:Y:S01]  /*1460*/  IMAD R22, R141.reuse, 0x2, R20 ;  /* 0x000000028d167824 */ /* 0x040fe200078e0214 */
[-C--:B------:R-:W-:Y:S01]  /*1470*/  LEA R172, P3, R14, R207.reuse, 0x1 ;  /* 0x000000cf0eac7211 */ /* 0x080fe200078608ff */
[----:B------:R-:W-:Y:S01]  /*1480*/  UIADD3 UR8, UP0, UR16, 0x80, URZ ;  /* 0x0000008010087890 */ /* 0x000fe2000ff1e03f */
[----:B------:R-:W-:Y:S01]  /*1490*/  LEA R180, P4, R18, R207, 0x1 ;  /* 0x000000cf12b47211 */ /* 0x000fe200078808ff */
[C---:B------:R-:W-:Y:S01]  /*14a0*/  IMAD R6, R141.reuse, 0x2, R22 ;  /* 0x000000028d067824 */ /* 0x040fe200078e0216 */
[-C--:B------:R-:W-:Y:S01]  /*14b0*/  LEA.HI.X.SX32 R177, R12, R29.reuse, 0x1, P2 ;  /* 0x0000001d0cb17211 */ /* 0x080fe200010f0eff */
[----:B------:R-:W-:Y:S01]  /*14c0*/  USGXT.U32 UR18, UR18, 0xe ;  /* 0x0000000e1212789a */ /* 0x000fe20008000000 */
[----:B------:R-:W-:Y:S01]  /*14d0*/  LEA.HI.X.SX32 R173, R14, R29, 0x1, P3 ;  /* 0x0000001d0ead7211 */ /* 0x000fe200018f0eff */
[C---:B------:R-:W-:Y:S01]  /*14e0*/  IMAD R8, R141.reuse, 0x2, R6 ;  /* 0x000000028d087824 */ /* 0x040fe200078e0206 */
[----:B------:R-:W-:Y:S01]  /*14f0*/  LEA R178, P3, R16, R207, 0x1 ;  /* 0x000000cf10b27211 */ /* 0x000fe200078608ff */
[----:B------:R-:W-:Y:S01]  /*1500*/  ULDC UR13, c[0x0][0x238] ;  /* 0x00008e00000d7ab9 */ /* 0x000fe20000000800 */
[----:B------:R-:W-:Y:S01]  /*1510*/  LEA.HI.X.SX32 R181, R18, R29, 0x1, P4 ;  /* 0x0000001d12b57211 */ /* 0x000fe200020f0eff */
[C---:B------:R-:W-:Y:S01]  /*1520*/  IMAD R4, R141.reuse, 0x2, R8 ;  /* 0x000000028d047824 */ /* 0x040fe200078e0208 */
[----:B------:R-:W-:Y:S01]  /*1530*/  LEA R186, P4, R6, R207, 0x1 ;  /* 0x000000cf06ba7211 */ /* 0x000fe200078808ff */
[----:B------:R-:W-:Y:S01]  /*1540*/  UMOV UR19, 0x40000040 ;  /* 0x4000004000137882 */ /* 0x000fe20000000000 */
[----:B------:R-:W-:Y:S01]  /*1550*/  LEA.HI.X.SX32 R179, R16, R29, 0x1, P3 ;  /* 0x0000001d10b37211 */ /* 0x000fe200018f0eff */
[----:B------:R-:W-:Y:S01]  /*1560*/  IMAD R10, R141, 0x2, R4 ;  /* 0x000000028d0a7824 */ /* 0x000fe200078e0204 */
[----:B------:R-:W-:-:S02]  /*1570*/  LEA R184, P3, R22, R207, 0x1 ;  /* 0x000000cf16b87211 */ /* 0x000fc400078608ff */
[----:B------:R-:W-:Y:S01]  /*1580*/  LEA.HI.X.SX32 R187, R6, R29, 0x1, P4 ;  /* 0x0000001d06bb7211 */ /* 0x000fe200020f0eff */
[C---:B------:R-:W-:Y:S01]  /*1590*/  IMAD R12, R141.reuse, 0x2, R10 ;  /* 0x000000028d0c7824 */ /* 0x040fe200078e020a */
[----:B------:R-:W-:Y:S02]  /*15a0*/  LEA R182, P2, R20, R207, 0x1 ;  /* 0x000000cf14b67211 */ /* 0x000fe400078408ff */
[----:B------:R-:W-:Y:S01]  /*15b0*/  LEA.HI.X.SX32 R185, R22, R29, 0x1, P3 ;  /* 0x0000001d16b97211 */ /* 0x000fe200018f0eff */
[C---:B------:R-:W-:Y:S01]  /*15c0*/  IMAD R14, R141.reuse, 0x2, R12 ;  /* 0x000000028d0e7824 */ /* 0x040fe200078e020c */
[----:B------:R-:W-:Y:S02]  /*15d0*/  LEA R190, P3, R4, R207, 0x1 ;  /* 0x000000cf04be7211 */ /* 0x000fe400078608ff */
[----:B------:R-:W-:Y:S01]  /*15e0*/  LEA.HI.X.SX32 R183, R20, R29, 0x1, P2 ;  /* 0x0000001d14b77211 */ /* 0x000fe200010f0eff */
[----:B------:R-:W-:Y:S01]  /*15f0*/  IMAD R6, R141, 0x2, R14 ;  /* 0x000000028d067824 */ /* 0x000fe200078e020e */
[----:B------:R-:W-:-:S02]  /*1600*/  LEA R188, P2, R8, R207, 0x1 ;  /* 0x000000cf08bc7211 */ /* 0x000fc400078408ff */
[-C--:B------:R-:W-:Y:S01]  /*1610*/  LEA.HI.X.SX32 R191, R4, R29.reuse, 0x1, P3 ;  /* 0x0000001d04bf7211 */ /* 0x080fe200018f0eff */
[C---:B------:R-:W-:Y:S01]  /*1620*/  IMAD R16, R141.reuse, 0x2, R6 ;  /* 0x000000028d107824 */ /* 0x040fe200078e0206 */
[----:B------:R-:W-:Y:S02]  /*1630*/  LEA.HI.X.SX32 R189, R8, R29, 0x1, P2 ;  /* 0x0000001d08bd7211 */ /* 0x000fe400010f0eff */
[-C--:B------:R-:W-:Y:S01]  /*1640*/  LEA R196, P3, R14, R207.reuse, 0x1 ;  /* 0x000000cf0ec47211 */ /* 0x080fe200078608ff */
[C---:B------:R-:W-:Y:S01]  /*1650*/  IMAD R4, R141.reuse, 0x2, R16 ;  /* 0x000000028d047824 */ /* 0x040fe200078e0210 */
[----:B------:R-:W-:Y:S02]  /*1660*/  LEA R192, P4, R10, R207, 0x1 ;  /* 0x000000cf0ac07211 */ /* 0x000fe400078808ff */
[----:B------:R-:W-:Y:S01]  /*1670*/  LEA.HI.X.SX32 R197, R14, R29, 0x1, P3 ;  /* 0x0000001d0ec57211 */ /* 0x000fe200018f0eff */
[----:B------:R-:W-:Y:S01]  /*1680*/  IMAD R8, R141, 0x2, R4 ;  /* 0x000000028d087824 */ /* 0x000fe200078e0204 */
[----:B------:R-:W-:-:S02]  /*1690*/  LEA R202, P3, R4, R207, 0x1 ;  /* 0x000000cf04ca7211 */ /* 0x000fc400078608ff */
[----:B------:R-:W-:Y:S01]  /*16a0*/  LEA.HI.X.SX32 R193, R10, R29, 0x1, P4 ;  /* 0x0000001d0ac17211 */ /* 0x000fe200020f0eff */
[----:B------:R-:W-:Y:S01]  /*16b0*/  IMAD R5, R141, 0x2, R8 ;  /* 0x000000028d057824 */ /* 0x000fe200078e0208 */
[-C--:B------:R-:W-:Y:S02]  /*16c0*/  LEA R194, P2, R12, R207.reuse, 0x1 ;  /* 0x000000cf0cc27211 */ /* 0x080fe400078408ff */
[-C--:B------:R-:W-:Y:S02]  /*16d0*/  LEA R198, P4, R6, R207.reuse, 0x1 ;  /* 0x000000cf06c67211 */ /* 0x080fe400078808ff */
[----:B------:R-:W-:Y:S02]  /*16e0*/  LEA R206, P5, R5, R207, 0x1 ;  /* 0x000000cf05ce7211 */ /* 0x000fe400078a08ff */
[-C--:B------:R-:W-:Y:S01]  /*16f0*/  LEA.HI.X.SX32 R203, R4, R29.reuse, 0x1, P3 ;  /* 0x0000001d04cb7211 */ /* 0x080fe200018f0eff */
[----:B------:R-:W-:Y:S01]  /*1700*/  IMAD R4, R32, 0x2, R28 ;  /* 0x0000000220047824 */ /* 0x000fe200078e021c */
[----:B------:R-:W-:-:S02]  /*1710*/  LEA.HI.X.SX32 R195, R12, R29, 0x1, P2 ;  /* 0x0000001d0cc37211 */ /* 0x000fc400010f0eff */
[----:B------:R-:W-:Y:S02]  /*1720*/  LEA.HI.X.SX32 R199, R6, R29, 0x1, P4 ;  /* 0x0000001d06c77211 */ /* 0x000fe400020f0eff */
[-C--:B------:R-:W-:Y:S02]  /*1730*/  LEA R200, P2, R16, R207.reuse, 0x1 ;  /* 0x000000cf10c87211 */ /* 0x080fe400078408ff */
[----:B------:R-:W-:Y:S02]  /*1740*/  LEA R204, P4, R8, R207, 0x1 ;  /* 0x000000cf08cc7211 */ /* 0x000fe400078808ff */
[-C--:B------:R-:W-:Y:S01]  /*1750*/  LEA.HI.X.SX32 R207, R5, R29.reuse, 0x1, P5 ;  /* 0x0000001d05cf7211 */ /* 0x080fe200028f0eff */
[C---:B------:R-:W-:Y:S01]  /*1760*/  IMAD R5, R32.reuse, 0x2, R4 ;  /* 0x0000000220057824 */ /* 0x040fe200078e0204 */
[----:B------:R-:W-:Y:S01]  /*1770*/  IADD3.X R142, R9, UR9, R142, P0, P1 ;  /* 0x00000009098e7c10 */ /* 0x000fe200087e248e */
[----:B------:R-:W-:Y:S01]  /*1780*/  UIADD3.X UR9, UR5, 0x40000040, URZ, UP0, !UPT ;  /* 0x4000004005097890 */ /* 0x000fe200087fe43f */
[-C--:B------:R-:W-:Y:S01]  /*1790*/  LEA R210, P1, R7, R30.reuse, 0x1 ;  /* 0x0000001e07d27211 */ /* 0x080fe200078208ff */
[C---:B------:R-:W-:Y:S01]  /*17a0*/  IMAD R6, R32.reuse, 0x2, R5 ;  /* 0x0000000220067824 */ /* 0x040fe200078e0205 */
[----:B------:R-:W-:Y:S01]  /*17b0*/  LEA R208, P0, R11, R30, 0x1 ;  /* 0x0000001e0bd07211 */ /* 0x000fe200078008ff */
[----:B------:R-:W-:Y:S01]  /*17c0*/  UIADD3 UR10, UP0, UR18, 0x2, URZ ;  /* 0x00000002120a7890 */ /* 0x000fe2000ff1e03f */
[----:B------:R-:W-:Y:S01]  /*17d0*/  LEA.HI.X.SX32 R211, R7, R142, 0x1, P1 ;  /* 0x0000008e07d37211 */ /* 0x000fe200008f0eff */
[----:B------:R-:W-:Y:S01]  /*17e0*/  IMAD R7, R32, 0x2, R6 ;  /* 0x0000000220077824 */ /* 0x000fe200078e0206 */
[-C--:B------:R-:W-:Y:S01]  /*17f0*/  LEA.HI.X.SX32 R201, R16, R29.reuse, 0x1, P2 ;  /* 0x0000001d10c97211 */ /* 0x080fe200010f0eff */
[----:B------:R-:W-:Y:S01]  /*1800*/  UIADD3.X UR11, UR6, 0x40000040, URZ, UP0, !UPT ;  /* 0x40000040060b7890 */ /* 0x000fe200087fe43f */
[----:B------:R-:W-:Y:S01]  /*1810*/  LEA.HI.X.SX32 R205, R8, R29, 0x1, P4 ;  /* 0x0000001d08cd7211 */ /* 0x000fe200020f0eff */
[C---:B------:R-:W-:Y:S01]  /*1820*/  IMAD R8, R32.reuse, 0x2, R7 ;  /* 0x0000000220087824 */ /* 0x040fe200078e0207 */
[----:B------:R-:W-:Y:S01]  /*1830*/  LEA R212, P2, R13, R30, 0x1 ;  /* 0x0000001e0dd47211 */ /* 0x000fe200078408ff */
[----:B------:R-:W-:Y:S01]  /*1840*/  UIADD3.64 UR20, UR8, 0x80, URZ ;  /* 0x0000008008147897 */ /* 0x000fe2000fffe03f */
        /* <DEDUP_REMOVED lines=13> */
[----:B------:R-:W-:Y:S01]  /*1920*/  IMAD R12, R32, 0x2, R11 ;  /* 0x00000002200c7824 */ /* 0x000fe200078e020b */
[----:B------:R-:W-:-:S02]  /*1930*/  LEA R128, P2, R26, R30, 0x1 ;  /* 0x0000001e1a807211 */ /* 0x000fc400078408ff */
[----:B------:R-:W-:Y:S02]  /*1940*/  LEA R136, P1, R19, R30, 0x1 ;  /* 0x0000001e13887211 */ /* 0x000fe400078208ff */
[----:B------:R-:W-:Y:S02]  /*1950*/  LEA.HI.X.SX32 R139, R17, R142, 0x1, P0 ;  /* 0x0000008e118b7211 */ /* 0x000fe400000f0eff */
[----:B------:R-:W-:Y:S02]  /*1960*/  LEA R132, P0, R23, R30, 0x1 ;  /* 0x0000001e17847211 */ /* 0x000fe400078008ff */
[----:B------:R-:W-:Y:S02]  /*1970*/  LEA.HI.X.SX32 R129, R26, R142, 0x1, P2 ;  /* 0x0000008e1a817211 */ /* 0x000fe400010f0eff */
[----:B------:R-:W-:Y:S02]  /*1980*/  LEA R122, P2, R4, R30, 0x1 ;  /* 0x0000001e047a7211 */ /* 0x000fe400078408ff */
[----:B------:R-:W-:-:S02]  /*1990*/  LEA.HI.X.SX32 R137, R19, R142, 0x1, P1 ;  /* 0x0000008e13897211 */ /* 0x000fc400008f0eff */
[----:B------:R-:W-:Y:S02]  /*19a0*/  LEA R130, P1, R25, R30, 0x1 ;  /* 0x0000001e19827211 */ /* 0x000fe400078208ff */
[----:B------:R-:W-:Y:S02]  /*19b0*/  LEA.HI.X.SX32 R133, R23, R142, 0x1, P0 ;  /* 0x0000008e17857211 */ /* 0x000fe400000f0eff */
[----:B------:R-:W-:Y:S02]  /*19c0*/  LEA R126, P0, R27, R30, 0x1 ;  /* 0x0000001e1b7e7211 */ /* 0x000fe400078008ff */
[-C--:B------:R-:W-:Y:S01]  /*19d0*/  LEA.HI.X.SX32 R123, R4, R142.reuse, 0x1, P2 ;  /* 0x0000008e047b7211 */ /* 0x080fe200010f0eff */
[----:B------:R-:W-:Y:S01]  /*19e0*/  IMAD R4, R32, 0x2, R12 ;  /* 0x0000000220047824 */ /* 0x000fe200078e020c */
[----:B------:R-:W-:Y:S02]  /*19f0*/  LEA.HI.X.SX32 R131, R25, R142, 0x1, P1 ;  /* 0x0000008e19837211 */ /* 0x000fe400008f0eff */
[----:B------:R-:W-:Y:S01]  /*1a00*/  LEA R124, P1, R28, R30, 0x1 ;  /* 0x0000001e1c7c7211 */ /* 0x000fe200078208ff */
[----:B------:R-:W-:Y:S01]  /*1a10*/  IMAD R13, R32, 0x2, R4 ;  /* 0x00000002200d7824 */ /* 0x000fe200078e0204 */
[----:B------:R-:W-:-:S02]  /*1a20*/  LEA.HI.X.SX32 R127, R27, R142, 0x1, P0 ;  /* 0x0000008e1b7f7211 */ /* 0x000fc400000f0eff */
[C---:B------:R-:W-:Y:S02]  /*1a30*/  LEA R120, P0, R5.reuse, R30, 0x1 ;  /* 0x0000001e05787211 */ /* 0x040fe400078008ff */
[----:B------:R-:W-:Y:S02]  /*1a40*/  LEA.HI.X.SX32 R125, R28, R142, 0x1, P1 ;  /* 0x0000008e1c7d7211 */ /* 0x000fe400008f0eff */
[----:B------:R-:W-:Y:S02]  /*1a50*/  LEA R118, P1, R6, R30, 0x1 ;  /* 0x0000001e06767211 */ /* 0x000fe400078208ff */
[----:B------:R-:W-:Y:S01]  /*1a60*/  LEA.HI.X.SX32 R121, R5, R142, 0x1, P0 ;  /* 0x0000008e05797211 */ /* 0x000fe200000f0eff */
[----:B------:R-:W-:Y:S01]  /*1a70*/  IMAD R5, R32, 0x2, R13 ;  /* 0x0000000220057824 */ /* 0x000fe200078e020d */
[C---:B------:R-:W-:Y:S02]  /*1a80*/  LEA R116, P2, R7.reuse, R30, 0x1 ;  /* 0x0000001e07747211 */ /* 0x040fe400078408ff */
[-C--:B------:R-:W-:Y:S01]  /*1a90*/  LEA.HI.X.SX32 R119, R6, R142.reuse, 0x1, P1 ;  /* 0x0000008e06777211 */ /* 0x080fe200008f0eff */
[----:B------:R-:W-:Y:S01]  /*1aa0*/  IMAD R6, R32, 0x2, R5 ;  /* 0x0000000220067824 */ /* 0x000fe200078e0205 */
[----:B------:R-:W-:-:S02]  /*1ab0*/  LEA.HI.X.SX32 R117, R7, R142, 0x1, P2 ;  /* 0x0000008e07757211 */ /* 0x000fc400010f0eff */
[-C--:B------:R-:W-:Y:S01]  /*1ac0*/  LEA R110, P2, R10, R30.reuse, 0x1 ;  /* 0x0000001e0a6e7211 */ /* 0x080fe200078408ff */
[----:B------:R-:W-:Y:S01]  /*1ad0*/  IMAD R7, R32, 0x2, R6 ;  /* 0x0000000220077824 */ /* 0x000fe200078e0206 */
[-C--:B------:R-:W-:Y:S02]  /*1ae0*/  LEA R114, P0, R8, R30.reuse, 0x1 ;  /* 0x0000001e08727211 */ /* 0x080fe400078008ff */
[----:B------:R-:W-:Y:S02]  /*1af0*/  LEA R112, P1, R9, R30, 0x1 ;  /* 0x0000001e09707211 */ /* 0x000fe400078208ff */
[-C--:B------:R-:W-:Y:S02]  /*1b00*/  LEA.HI.X.SX32 R111, R10, R142.reuse, 0x1, P2 ;  /* 0x0000008e0a6f7211 */ /* 0x080fe400010f0eff */
[----:B------:R-:W-:Y:S01]  /*1b10*/  LEA.HI.X.SX32 R115, R8, R142, 0x1, P0 ;  /* 0x0000008e08737211 */ /* 0x000fe200000f0eff */
[----:B------:R-:W-:Y:S01]  /*1b20*/  IMAD R8, R32, 0x2, R7 ;  /* 0x0000000220087824 */ /* 0x000fe200078e0207 */
[----:B------:R-:W-:-:S02]  /*1b30*/  LEA R104, P2, R4, R30, 0x1 ;  /* 0x0000001e04687211 */ /* 0x000fc400078408ff */
[----:B------:R-:W-:Y:S02]  /*1b40*/  LEA.HI.X.SX32 R113, R9, R142, 0x1, P1 ;  /* 0x0000008e09717211 */ /* 0x000fe400008f0eff */
[----:B------:R-:W-:Y:S02]  /*1b50*/  LEA R106, P1, R12, R30, 0x1 ;  /* 0x0000001e0c6a7211 */ /* 0x000fe400078208ff */
[-C--:B------:R-:W-:Y:S01]  /*1b60*/  LEA.HI.X.SX32 R105, R4, R142.reuse, 0x1, P2 ;  /* 0x0000008e04697211 */ /* 0x080fe200010f0eff */
[----:B------:R-:W-:Y:S01]  /*1b70*/  IMAD R4, R32, 0x2, R8 ;  /* 0x0000000220047824 */ /* 0x000fe200078e0208 */
[----:B------:R-:W-:Y:S02]  /*1b80*/  LEA.HI.X.SX32 R107, R12, R142, 0x1, P1 ;  /* 0x0000008e0c6b7211 */ /* 0x000fe400008f0eff */
[-C--:B------:R-:W-:Y:S01]  /*1b90*/  LEA R100, P1, R5, R30.reuse, 0x1 ;  /* 0x0000001e05647211 */ /* 0x080fe200078208ff */
[----:B------:R-:W-:Y:S01]  /*1ba0*/  IMAD R9, R32, 0x2, R4 ;  /* 0x0000000220097824 */ /* 0x000fe200078e0204 */
[----:B------:R-:W-:-:S02]  /*1bb0*/  LEA R108, P0, R11, R30, 0x1 ;  /* 0x0000001e0b6c7211 */ /* 0x000fc400078008ff */
[----:B------:R-:W-:Y:S02]  /*1bc0*/  LEA R98, P2, R6, R30, 0x1 ;  /* 0x0000001e06627211 */ /* 0x000fe400078408ff */
[-C--:B------:R-:W-:Y:S01]  /*1bd0*/  LEA.HI.X.SX32 R101, R5, R142.reuse, 0x1, P1 ;  /* 0x0000008e05657211 */ /* 0x080fe200008f0eff */
[----:B------:R-:W-:Y:S01]  /*1be0*/  IMAD R5, R32, 0x2, R9 ;  /* 0x0000000220057824 */ /* 0x000fe200078e0209 */
[-C--:B------:R-:W-:Y:S02]  /*1bf0*/  LEA.HI.X.SX32 R109, R11, R142.reuse, 0x1, P0 ;  /* 0x0000008e0b6d7211 */ /* 0x080fe400000f0eff */
[----:B------:R-:W-:Y:S01]  /*1c00*/  LEA.HI.X.SX32 R99, R6, R142, 0x1, P2 ;  /* 0x0000008e06637211 */ /* 0x000fe200010f0eff */
[----:B------:R-:W-:Y:S01]  /*1c10*/  IMAD R6, R32, 0x2, R5 ;  /* 0x0000000220067824 */ /* 0x000fe200078e0205 */
[-C--:B------:R-:W-:Y:S02]  /*1c20*/  LEA R102, P0, R13, R30.reuse, 0x1 ;  /* 0x0000001e0d667211 */ /* 0x080fe400078008ff */
[----:B------:R-:W-:-:S02]  /*1c30*/  LEA R92, P2, R4, R30, 0x1 ;  /* 0x0000001e045c7211 */ /* 0x000fc400078408ff */
[-C--:B------:R-:W-:Y:S02]  /*1c40*/  LEA.HI.X.SX32 R103, R13, R142.reuse, 0x1, P0 ;  /* 0x0000008e0d677211 */ /* 0x080fe400000f0eff */
[----:B------:R-:W-:Y:S01]  /*1c50*/  LEA.HI.X.SX32 R93, R4, R142, 0x1, P2 ;  /* 0x0000008e045d7211 */ /* 0x000fe200010f0eff */
[----:B------:R-:W-:Y:S01]  /*1c60*/  IMAD R4, R32, 0x2, R6 ;  /* 0x0000000220047824 */ /* 0x000fe200078e0206 */
[CC--:B------:R-:W-:Y:S02]  /*1c70*/  LEA R96, P0, R7.reuse, R30.reuse, 0x1 ;  /* 0x0000001e07607211 */ /* 0x0c0fe400078008ff */
[C---:B------:R-:W-:Y:S02]  /*1c80*/  LEA R94, P1, R8.reuse, R30, 0x1 ;  /* 0x0000001e085e7211 */ /* 0x040fe400078208ff */
[-C--:B------:R-:W-:Y:S01]  /*1c90*/  LEA.HI.X.SX32 R97, R7, R142.reuse, 0x1, P0 ;  /* 0x0000008e07617211 */ /* 0x080fe200000f0eff */
[----:B------:R-:W-:Y:S01]  /*1ca0*/  IMAD.MOV.U32 R7, RZ, RZ, 0x3f800000 ;  /* 0x3f800000ff077424 */ /* 0x000fe200078e00ff */
[----:B------:R-:W-:Y:S01]  /*1cb0*/  LEA.HI.X.SX32 R95, R8, R142, 0x1, P1 ;  /* 0x0000008e085f7211 */ /* 0x000fe200008f0eff */
[----:B------:R-:W-:Y:S01]  /*1cc0*/  IMAD.MOV.U32 R8, RZ, RZ, 0x3f800000 ;  /* 0x3f800000ff087424 */ /* 0x000fe200078e00ff */
[----:B------:R-:W-:-:S02]  /*1cd0*/  LEA R90, P0, R9, R30, 0x1 ;  /* 0x0000001e095a7211 */ /* 0x000fc400078008ff */
[-C--:B------:R-:W-:Y:S02]  /*1ce0*/  LEA R88, P1, R5, R30.reuse, 0x1 ;  /* 0x0000001e05587211 */ /* 0x080fe400078208ff */
[-C--:B------:R-:W-:Y:S02]  /*1cf0*/  LEA R22, P2, R6, R30.reuse, 0x1 ;  /* 0x0000001e06167211 */ /* 0x080fe400078408ff */
[----:B------:R-:W-:Y:S02]  /*1d00*/  LEA R20, P3, R4, R30, 0x1 ;  /* 0x0000001e04147211 */ /* 0x000fe400078608ff */
[-C--:B------:R-:W-:Y:S01]  /*1d10*/  LEA.HI.X.SX32 R91, R9, R142.reuse, 0x1, P0 ;  /* 0x0000008e095b7211 */ /* 0x080fe200000f0eff */
[----:B------:R-:W-:Y:S01]  /*1d20*/  IMAD.MOV.U32 R9, RZ, RZ, -0x800000 ;  /* 0xff800000ff097424 */ /* 0x000fe200078e00ff */
[-C--:B------:R-:W-:Y:S01]  /*1d30*/  LEA.HI.X.SX32 R89, R5, R142.reuse, 0x1, P1 ;  /* 0x0000008e05597211 */ /* 0x080fe200008f0eff */
[----:B------:R-:W-:Y:S01]  /*1d40*/  IMAD.MOV.U32 R5, RZ, RZ, -0x800000 ;  /* 0xff800000ff057424 */ /* 0x000fe200078e00ff */
[-C--:B------:R-:W-:Y:S01]  /*1d50*/  LEA.HI.X.SX32 R23, R6, R142.reuse, 0x1, P2 ;  /* 0x0000008e06177211 */ /* 0x080fe200010f0eff */
[----:B------:R-:W-:Y:S01]  /*1d60*/  IMAD.MOV.U32 R6, RZ, RZ, RZ ;  /* 0x000000ffff067224 */ /* 0x000fe200078e00ff */
[----:B------:R-:W-:Y:S01]  /*1d70*/  LEA.HI.X.SX32 R21, R4, R142, 0x1, P3 ;  /* 0x0000008e04157211 */ /* 0x000fe200018f0eff */
[----:B------:R-:W-:-:S07]  /*1d80*/  IMAD.MOV.U32 R4, RZ, RZ, RZ ;  /* 0x000000ffff047224 */ /* 0x000fce00078e00ff */
.L_x_1:
[----:B------:R-:W-:-:S04]  /*1d90*/  IMAD.WIDE R16, R6, 0x2, R144 ;  /* 0x0000000206107825 */ /* 0x000fc800078e0290 */
[C---:B------:R-:W-:Y:S01]  /*1da0*/  IMAD.WIDE R18, R6.reuse, 0x2, R146 ;  /* 0x0000000206127825 */ /* 0x040fe200078e0292 */
[----:B------:R0:W2:Y:S03]  /*1db0*/  LDG.E.U16 R10, desc[UR14][R16.64] ;  /* 0x0000000e100a7981 */ /* 0x0000a6000c1e1500 */
[C---:B------:R-:W-:Y:S01]  /*1dc0*/  IMAD.WIDE R26, R6.reuse, 0x2, R148 ;  /* 0x00000002061a7825 */ /* 0x040fe200078e0294 */
[----:B------:R1:W3:Y:S03]  /*1dd0*/  LDG.E.U16 R11, desc[UR14][R18.64] ;  /* 0x0000000e120b7981 */ /* 0x0002e6000c1e1500 */
[C---:B------:R-:W-:Y:S01]  /*1de0*/  IMAD.WIDE R32, R6.reuse, 0x2, R154 ;  /* 0x0000000206207825 */ /* 0x040fe200078e029a */
[----:B------:R-:W4:Y:S03]  /*1df0*/  LDG.E.U16 R12, desc[UR14][R26.64] ;  /* 0x0000000e1a0c7981 */ /* 0x000f26000c1e1500 */
[C---:B------:R-:W-:Y:S01]  /*1e00*/  IMAD.WIDE R38, R6.reuse, 0x2, R164 ;  /* 0x0000000206267825 */ /* 0x040fe200078e02a4 */
[----:B------:R5:W4:Y:S03]  /*1e10*/  LDG.E.U16 R15, desc[UR14][R32.64] ;  /* 0x0000000e200f7981 */ /* 0x000b26000c1e1500 */
[C---:B------:R-:W-:Y:S01]  /*1e20*/  IMAD.WIDE R28, R6.reuse, 0x2, R150 ;  /* 0x00000002061c7825 */ /* 0x040fe200078e0296 */
[----:B------:R5:W4:Y:S03]  /*1e30*/  LDG.E.U16 R27, desc[UR14][R38.64] ;  /* 0x0000000e261b7981 */ /* 0x000b26000c1e1500 */
[C---:B------:R-:W-:Y:S01]  /*1e40*/  IMAD.WIDE R34, R6.reuse, 0x2, R156 ;  /* 0x0000000206227825 */ /* 0x040fe200078e029c */
[----:B------:R5:W4:Y:S03]  /*1e50*/  LDG.E.U16 R13, desc[UR14][R28.64] ;  /* 0x0000000e1c0d7981 */ /* 0x000b26000c1e1500 */
[C---:B0-----:R-:W-:Y:S01]  /*1e60*/  IMAD.WIDE R16, R6.reuse, 0x2, R158 ;  /* 0x0000000206107825 */ /* 0x041fe200078e029e */
[----:B------:R0:W4:Y:S03]  /*1e70*/  LDG.E.U16 R24, desc[UR14][R34.64] ;  /* 0x0000000e22187981 */ /* 0x000126000c1e1500 */
[C---:B-1----:R-:W-:Y:S01]  /*1e80*/  IMAD.WIDE R18, R6.reuse, 0x2, R160 ;  /* 0x0000000206127825 */ /* 0x042fe200078e02a0 */
[----:B------:R1:W4:Y:S03]  /*1e90*/  LDG.E.U16 R140, desc[UR14][R16.64] ;  /* 0x0000000e108c7981 */ /* 0x000326000c1e1500 */
[C---:B------:R-:W-:Y:S01]  /*1ea0*/  IMAD.WIDE R30, R6.reuse, 0x2, R152 ;  /* 0x00000002061e7825 */ /* 0x040fe200078e0298 */
[----:B------:R1:W3:Y:S03]  /*1eb0*/  LDG.E.U16 R25, desc[UR14][R18.64] ;  /* 0x0000000e12197981 */ /* 0x0002e6000c1e1500 */
[C---:B------:R-:W-:Y:S01]  /*1ec0*/  IMAD.WIDE R36, R6.reuse, 0x2, R162 ;  /* 0x0000000206247825 */ /* 0x040fe200078e02a2 */
[----:B------:R1:W4:Y:S03]  /*1ed0*/  LDG.E.U16 R14, desc[UR14][R30.64] ;  /* 0x0000000e1e0e7981 */ /* 0x000326000c1e1500 */
[C---:B------:R-:W-:Y:S01]  /*1ee0*/  IMAD.WIDE R40, R6.reuse, 0x2, R166 ;  /* 0x0000000206287825 */ /* 0x040fe200078e02a6 */
[----:B------:R1:W4:Y:S03]  /*1ef0*/  LDG.E.U16 R26, desc[UR14][R36.64] ;  /* 0x0000000e241a7981 */ /* 0x000326000c1e1500 */
[C---:B-----5:R-:W-:Y:S01]  /*1f00*/  IMAD.WIDE R32, R6.reuse, 0x2, R172 ;  /* 0x0000000206207825 */ /* 0x060fe200078e02ac */
[----:B------:R5:W4:Y:S03]  /*1f10*/  LDG.E.U16 R142, desc[UR14][R40.64] ;  /* 0x0000000e288e7981 */ /* 0x000b26000c1e1500 */
[C---:B------:R-:W-:Y:S01]  /*1f20*/  IMAD.WIDE R42, R6.reuse, 0x2, R178 ;  /* 0x00000002062a7825 */ /* 0x040fe200078e02b2 */
[----:B------:R5:W4:Y:S03]  /*1f30*/  LDG.E.U16 R52, desc[UR14][R32.64] ;  /* 0x0000000e20347981 */ /* 0x000b26000c1e1500 */
[C---:B------:R-:W-:Y:S01]  /*1f40*/  IMAD.WIDE R38, R6.reuse, 0x2, R192 ;  /* 0x0000000206267825 */ /* 0x040fe200078e02c0 */
[----:B------:R5:W4:Y:S03]  /*1f50*/  LDG.E.U16 R54, desc[UR14][R42.64] ;  /* 0x0000000e2a367981 */ /* 0x000b26000c1e1500 */
[----:B------:R-:W-:-:S02]  /*1f60*/  IMAD.WIDE R44, R6, 0x2, R200 ;  /* 0x00000002062c7825 */ /* 0x000fc400078e02c8 */
[----:B------:R-:W4:Y:S02]  /*1f70*/  LDG.E.U16 R38, desc[UR14][R38.64] ;  /* 0x0000000e26267981 */ /* 0x000f24000c1e1500 */
[C---:B------:R-:W-:Y:S02]  /*1f80*/  IMAD.WIDE R28, R6.reuse, 0x2, R168 ;  /* 0x00000002061c7825 */ /* 0x040fe400078e02a8 */
[----:B------:R-:W4:Y:S02]  /*1f90*/  LDG.E.U16 R44, desc[UR14][R44.64] ;  /* 0x0000000e2c2c7981 */ /* 0x000f24000c1e1500 */
[C---:B0-----:R-:W-:Y:S02]  /*1fa0*/  IMAD.WIDE R34, R6.reuse, 0x2, R176 ;  /* 0x0000000206227825 */ /* 0x041fe400078e02b0 */
[----:B------:R-:W4:Y:S02]  /*1fb0*/  LDG.E.U16 R50, desc[UR14][R28.64] ;  /* 0x0000000e1c327981 */ /* 0x000f24000c1e1500 */
[----:B-1----:R-:W-:-:S02]  /*1fc0*/  IMAD.WIDE R16, R6, 0x2, R180 ;  /* 0x0000000206107825 */ /* 0x002fc400078e02b4 */
[----:B------:R-:W4:Y:S02]  /*1fd0*/  LDG.E.U16 R53, desc[UR14][R34.64] ;  /* 0x0000000e22357981 */ /* 0x000f24000c1e1500 */
[C---:B------:R-:W-:Y:S02]  /*1fe0*/  IMAD.WIDE R18, R6.reuse, 0x2, R184 ;  /* 0x0000000206127825 */ /* 0x040fe400078e02b8 */
[----:B------:R-:W4:Y:S02]  /*1ff0*/  LDG.E.U16 R55, desc[UR14][R16.64] ;  /* 0x0000000e10377981 */ /* 0x000f24000c1e1500 */
[C---:B------:R-:W-:Y:S02]  /*2000*/  IMAD.WIDE R30, R6.reuse, 0x2, R170 ;  /* 0x00000002061e7825 */ /* 0x040fe400078e02aa */
[----:B------:R0:W4:Y:S02]  /*2010*/  LDG.E.U16 R218, desc[UR14][R18.64] ;  /* 0x0000000e12da7981 */ /* 0x000124000c1e1500 */
[----:B------:R-:W-:-:S02]  /*2020*/  IMAD.WIDE R36, R6, 0x2, R186 ;  /* 0x0000000206247825 */ /* 0x000fc400078e02ba */
[----:B------:R1:W4:Y:S02]  /*2030*/  LDG.E.U16 R51, desc[UR14][R30.64] ;  /* 0x0000000e1e337981 */ /* 0x000324000c1e1500 */
[C---:B-----5:R-:W-:Y:S02]  /*2040*/  IMAD.WIDE R40, R6.reuse, 0x2, R194 ;  /* 0x0000000206287825 */ /* 0x060fe400078e02c2 */
[----:B------:R-:W5:Y:S02]  /*2050*/  LDG.E.U16 R36, desc[UR14][R36.64] ;  /* 0x0000000e24247981 */ /* 0x000f64000c1e1500 */
[C---:B------:R-:W-:Y:S02]  /*2060*/  IMAD.WIDE R46, R6.reuse, 0x2, R202 ;  /* 0x00000002062e7825 */ /* 0x040fe400078e02ca */
[----:B------:R-:W5:Y:S02]  /*2070*/  LDG.E.U16 R40, desc[UR14][R40.64] ;  /* 0x0000000e28287981 */ /* 0x000f64000c1e1500 */
[----:B------:R-:W-:-:S02]  /*2080*/  IMAD.WIDE R32, R6, 0x2, R188 ;  /* 0x0000000206207825 */ /* 0x000fc400078e02bc */
[----:B------:R-:W5:Y:S02]  /*2090*/  LDG.E.U16 R46, desc[UR14][R46.64] ;  /* 0x0000000e2e2e7981 */ /* 0x000f64000c1e1500 */
[C---:B------:R-:W-:Y:S02]  /*20a0*/  IMAD.WIDE R42, R6.reuse, 0x2, R196 ;  /* 0x00000002062a7825 */ /* 0x040fe400078e02c4 */
[----:B------:R1:W5:Y:S02]  /*20b0*/  LDG.E.U16 R32, desc[UR14][R32.64] ;  /* 0x0000000e20207981 */ /* 0x000364000c1e1500 */
[C---:B------:R-:W-:Y:S02]  /*20c0*/  IMAD.WIDE R48, R6.reuse, 0x2, R204 ;  /* 0x0000000206307825 */ /* 0x040fe400078e02cc */
[----:B------:R-:W5:Y:S02]  /*20d0*/  LDG.E.U16 R42, desc[UR14][R42.64] ;  /* 0x0000000e2a2a7981 */ /* 0x000f64000c1e1500 */
[----:B0-----:R-:W-:-:S02]  /*20e0*/  IMAD.WIDE R18, R6, 0x2, R198 ;  /* 0x0000000206127825 */ /* 0x001fc400078e02c6 */
[----:B------:R-:W5:Y:S02]  /*20f0*/  LDG.E.U16 R48, desc[UR14][R48.64] ;  /* 0x0000000e30307981 */ /* 0x000f64000c1e1500 */
[C---:B------:R-:W-:Y:S02]  /*2100*/  IMAD.WIDE R16, R6.reuse, 0x2, R206 ;  /* 0x0000000206107825 */ /* 0x040fe400078e02ce */
[----:B------:R0:W5:Y:S02]  /*2110*/  LDG.E.U16 R18, desc[UR14][R18.64] ;  /* 0x0000000e12127981 */ /* 0x000164000c1e1500 */
[C---:B------:R-:W-:Y:S02]  /*2120*/  IMAD.WIDE R28, R6.reuse, 0x2, R174 ;  /* 0x00000002061c7825 */ /* 0x040fe400078e02ae */
[----:B------:R0:W5:Y:S02]  /*2130*/  LDG.E.U16 R16, desc[UR14][R16.64] ;  /* 0x0000000e10107981 */ /* 0x000164000c1e1500 */
[----:B-1----:R-:W-:-:S02]  /*2140*/  IMAD.WIDE R30, R6, 0x2, R182 ;  /* 0x00000002061e7825 */ /* 0x002fc400078e02b6 */
[----:B------:R-:W5:Y:S02]  /*2150*/  LDG.E.U16 R216, desc[UR14][R28.64] ;  /* 0x0000000e1cd87981 */ /* 0x000f64000c1e1500 */
[----:B------:R-:W-:Y:S02]  /*2160*/  IMAD.WIDE R34, R6, 0x2, R190 ;  /* 0x0000000206227825 */ /* 0x000fe400078e02be */
[----:B------:R-:W5:Y:S04]  /*2170*/  LDG.E.U16 R217, desc[UR14][R30.64] ;  /* 0x0000000e1ed97981 */ /* 0x000f68000c1e1500 */
[----:B------:R-:W5:Y:S01]  /*2180*/  LDG.E.U16 R219, desc[UR14][R34.64] ;  /* 0x0000000e22db7981 */ /* 0x000f62000c1e1500 */
[----:B------:R-:W1:Y:S02]  /*2190*/  S2R R220, SR_TID.X ;  /* 0x0000000000dc7919 */ /* 0x000e640000002100 */
[----:B-1----:R-:W-:-:S02]  /*21a0*/  LOP3.LUT R33, R220, 0x3f, RZ, 0xc0, !PT ;  /* 0x0000003fdc217812 */ /* 0x002fc400078ec0ff */
[----:B------:R-:W-:-:S03]  /*21b0*/  SHF.R.S32.HI R37, RZ, 0x6, R220 ;  /* 0x00000006ff257819 */ /* 0x000fc600000114dc */
[----:B------:R-:W-:Y:S01]  /*21c0*/  IMAD.SHL.U32 R222, R33, 0x2, RZ ;  /* 0x0000000221de7824 */ /* 0x000fe200078e00ff */
[----:B------:R-:W-:-:S04]  /*21d0*/  SGXT R37, R37, 0x1 ;  /* 0x000000012525781a */ /* 0x000fc80000000200 */
[----:B------:R-:W-:Y:S01]  /*21e0*/  LOP3.LUT R37, R222, 0x90, R37, 0x78, !PT ;  /* 0x00000090de257812 */ /* 0x000fe200078e7825 */
[----:B------:R-:W-:Y:S03]  /*21f0*/  BAR.SYNC.DEFER_BLOCKING 0x0 ;  /* 0x0000000000007b1d */ /* 0x000fe60000010000 */
[C---:B0-----:R-:W-:Y:S02]  /*2200*/  LOP3.LUT R19, R37.reuse, 0x20, RZ, 0x3c, !PT ;  /* 0x0000002025137812 */ /* 0x041fe400078e3cff */
[C---:B------:R-:W-:Y:S01]  /*2210*/  LOP3.LUT R17, R37.reuse, 0x40, RZ, 0x3c, !PT ;  /* 0x0000004025117812 */ /* 0x040fe200078e3cff */
[----:B------:R-:W-:Y:S01]  /*2220*/  UMOV UR17, 0x40000040 ;  /* 0x4000004000117882 */ /* 0x000fe20000000000 */
[----:B--2---:R-:W-:Y:S04]  /*2230*/  STS.U16 [R37+UR12+0x2000], R10 ;  /* 0x0020000a25007988 */ /* 0x004fe8000800040c */
[----:B---3--:R-:W-:Y:S04]  /*2240*/  STS.U16 [R37+UR12+0x2800], R25 ;  /* 0x0028001925007988 */ /* 0x008fe8000800040c */
[----:B----4-:R-:W-:Y:S04]  /*2250*/  STS.U16 [R37+UR12+0x2400], R14 ;  /* 0x0024000e25007988 */ /* 0x010fe8000800040c */
[----:B------:R-:W-:Y:S04]  /*2260*/  STS.U16 [R37+UR12+0x3800], R38 ;  /* 0x0038002625007988 */ /* 0x000fe8000800040c */
[----:B------:R-:W-:Y:S04]  /*2270*/  STS.U16 [R37+UR12+0x3c00], R44 ;  /* 0x003c002c25007988 */ /* 0x000fe8000800040c */
        /* <DEDUP_REMOVED lines=9> */
[----:B-----5:R-:W-:Y:S04]  /*2310*/  STS.U16 [R19+UR12+0x3500], R36 ;  /* 0x0035002413007988 */ /* 0x020fe8000800040c */
        /* <DEDUP_REMOVED lines=9> */
[----:B------:R0:W-:Y:S04]  /*23b0*/  STS.U16 [R17+UR12+0x3e00], R48 ;  /* 0x003e003011007988 */ /* 0x0001e8000800040c */
[----:B------:R-:W-:Y:S04]  /*23c0*/  STS.U16 [R11+UR12+0x2300], R13 ;  /* 0x0023000d0b007988 */ /* 0x000fe8000800040c */
[----:B------:R-:W-:Y:S04]  /*23d0*/  STS.U16 [R11+UR12+0x2700], R140 ;  /* 0x0027008c0b007988 */ /* 0x000fe8000800040c */
[----:B------:R-:W-:Y:S04]  /*23e0*/  STS.U16 [R11+UR12+0x2b00], R142 ;  /* 0x002b008e0b007988 */ /* 0x000fe8000800040c */
[----:B------:R-:W-:Y:S04]  /*23f0*/  STS.U16 [R11+UR12+0x2f00], R216 ;  /* 0x002f00d80b007988 */ /* 0x000fe8000800040c */
[----:B------:R-:W-:Y:S04]  /*2400*/  STS.U16 [R11+UR12+0x3300], R217 ;  /* 0x003300d90b007988 */ /* 0x000fe8000800040c */
[----:B------:R-:W-:Y:S04]  /*2410*/  STS.U16 [R11+UR12+0x3700], R219 ;  /* 0x003700db0b007988 */ /* 0x000fe8000800040c */
[----:B------:R1:W-:Y:S04]  /*2420*/  STS.U16 [R11+UR12+0x3b00], R18 ;  /* 0x003b00120b007988 */ /* 0x0003e8000800040c */
[----:B------:R2:W-:Y:S01]  /*2430*/  STS.U16 [R11+UR12+0x3f00], R16 ;  /* 0x003f00100b007988 */ /* 0x0005e2000800040c */
[----:B------:R3:W-:Y:S06]  /*2440*/  MEMBAR.ALL.CTA ;  /* 0x0000000000007992 */ /* 0x0007ec0000008000 */
[----:B---3--:R-:W3:Y:S02]  /*2450*/  FENCE.VIEW.ASYNC.S ;  /* 0x00000000000073c6 */ /* 0x008ee40000000000 */
[----:B---3--:R-:W-:Y:S06]  /*2460*/  BAR.SYNC.DEFER_BLOCKING 0x0 ;  /* 0x0000000000007b1d */ /* 0x008fec0000010000 */
[----:B0-----:R-:W-:-:S06]  /*2470*/  WARPGROUP.ARRIVE ;  /* 0x00000000000079c5 */ /* 0x001fcc0000000000 */
[----:B------:R-:W-:Y:S04]  /*2480*/  HGMMA.64x64x16.F32 R24, gdesc[UR16].tnspA, RZ, !UPT ;  /* 0x20e00000101879f0 */ /* 0x000fe8000c7008ff */
[----:B------:R-:W-:Y:S04]  /*2490*/  HGMMA.64x64x16.F32 R24, gdesc[UR8].tnspA, R24 ;  /* 0x20e00000081879f0 */ /* 0x000fe80008700818 */
[----:B------:R-:W-:Y:S01]  /*24a0*/  HGMMA.64x64x16.F32 R24, gdesc[UR20].tnspA, R24 ;  /* 0x20e00000141879f0 */ /* 0x000fe20008700818 */
[----:B------:R-:W-:-:S05]  /*24b0*/  IMAD.SHL.U32 R220, R220, 0x2, RZ ;  /* 0x00000002dcdc7824 */ /* 0x000fca00078e00ff */
[----:B------:R-:W-:-:S04]  /*24c0*/  LOP3.LUT R220, R220, 0x6, RZ, 0xc0, !PT ;  /* 0x00000006dcdc7812 */ /* 0x000fc800078ec0ff */
[----:B------:R-:W-:Y:S02]  /*24d0*/  IADD3 R220, P1, R220, UR4, RZ ;  /* 0x00000004dcdc7c10 */ /* 0x000fe4000ff3e0ff */
[----:B------:R-:W-:Y:S02]  /*24e0*/  LOP3.LUT R225, R3, 0x8, RZ, 0xfc, !PT ;  /* 0x0000000803e17812 */ /* 0x000fe400078efcff */
[C---:B------:R-:W-:Y:S02]  /*24f0*/  IADD3 R10, P2, R220.reuse, 0x8, RZ ;  /* 0x00000008dc0a7810 */ /* 0x040fe40007f5e0ff */
[----:B------:R-:W-:Y:S01]  /*2500*/  IADD3 R12, P0, R220, 0x9, RZ ;  /* 0x00000009dc0c7810 */ /* 0x000fe20007f1e0ff */
[----:B------:R-:W-:Y:S01]  /*2510*/  HGMMA.64x64x16.F32 R24, gdesc[UR24].tnspA, R24, gsb0 ;  /* 0x20e00000181879f0 */ /* 0x000fe20008000818 */
[-C--:B------:R-:W-:Y:S01]  /*2520*/  ISETP.GT.U32.AND P4, PT, R10, R3.reuse, PT ;  /* 0x000000030a00720c */ /* 0x080fe20003f84070 */
[----:B------:R-:W-:Y:S01]  /*2530*/  IMAD.X R10, RZ, RZ, UR5, P1 ;  /* 0x00000005ff0a7e24 */ /* 0x000fe200088e06ff */
[----:B------:R-:W-:-:S02]  /*2540*/  ISETP.GT.U32.AND P1, PT, R12, R3, PT ;  /* 0x000000030c00720c */ /* 0x000fc40003f24070 */
[----:B------:R-:W-:Y:S02]  /*2550*/  ISETP.GT.U32.AND P5, PT, R12, R225, PT ;  /* 0x000000e10c00720c */ /* 0x000fe40003fa4070 */
[C---:B------:R-:W-:Y:S02]  /*2560*/  IADD3 R12, P6, R220.reuse, 0x10, RZ ;  /* 0x00000010dc0c7810 */ /* 0x040fe40007fde0ff */
[----:B-1----:R-:W-:Y:S01]  /*2570*/  IADD3 R18, P3, R220, 0x11, RZ ;  /* 0x00000011dc127810 */ /* 0x002fe20007f7e0ff */
[--C-:B------:R-:W-:Y:S01]  /*2580*/  IMAD.X R13, RZ, RZ, R10.reuse, P0 ;  /* 0x000000ffff0d7224 */ /* 0x100fe200000e060a */
[C---:B------:R-:W-:Y:S01]  /*2590*/  ISETP.GT.U32.AND P0, PT, R12.reuse, R3, PT ;  /* 0x000000030c00720c */ /* 0x040fe20003f04070 */
[--C-:B------:R-:W-:Y:S01]  /*25a0*/  IMAD.X R14, RZ, RZ, R10.reuse, P6 ;  /* 0x000000ffff0e7224 */ /* 0x100fe200030e060a */
[----:B------:R-:W-:Y:S01]  /*25b0*/  ISETP.GT.U32.AND P6, PT, R12, R225, PT ;  /* 0x000000e10c00720c */ /* 0x000fe20003fc4070 */
[--C-:B--2---:R-:W-:Y:S01]  /*25c0*/  IMAD.X R16, RZ, RZ, R10.reuse, P2 ;  /* 0x000000ffff107224 */ /* 0x104fe200010e060a */
[C---:B------:R-:W-:Y:S01]  /*25d0*/  IADD3 R226, P2, R220.reuse, 0x18, RZ ;  /* 0x00000018dce27810 */ /* 0x040fe20007f5e0ff */
[----:B------:R-:W-:Y:S01]  /*25e0*/  IMAD.X R12, RZ, RZ, R10, P3 ;  /* 0x000000ffff0c7224 */ /* 0x000fe200018e060a */
[----:B------:R-:W-:-:S03]  /*25f0*/  ISETP.GE.U32.AND P3, PT, R220, R3, PT ;  /* 0x00000003dc00720c */ /* 0x000fc60003f66070 */
[----:B------:R-:W-:Y:S01]  /*2600*/  IMAD.X R11, RZ, RZ, R10, P2 ;  /* 0x000000ffff0b7224 */ /* 0x000fe200010e060a */
[----:B------:R-:W-:Y:S02]  /*2610*/  ISETP.GE.U32.AND.EX P3, PT, R10, RZ, PT, P3 ;  /* 0x000000ff0a00720c */ /* 0x000fe40003f66130 */
[----:B------:R-:W-:Y:S02]  /*2620*/  IADD3 R224, P2, R220, 0x19, RZ ;  /* 0x00000019dce07810 */ /* 0x000fe40007f5e0ff */
[----:B------:R-:W-:-:S03]  /*2630*/  ISETP.GT.U32.AND.EX P4, PT, R16, RZ, PT, P4 ;  /* 0x000000ff1000720c */ /* 0x000fc60003f84140 */
[----:B------:R-:W-:Y:S01]  /*2640*/  IMAD.X R16, RZ, RZ, R10, P2 ;  /* 0x000000ffff107224 */ /* 0x000fe200010e060a */
[----:B------:R-:W-:Y:S02]  /*2650*/  ISETP.GT.U32.AND P2, PT, R220, R225, PT ;  /* 0x000000e1dc00720c */ /* 0x000fe40003f44070 */
[----:B------:R-:W-:Y:S02]  /*2660*/  ISETP.GT.U32.AND.EX P5, PT, R13, RZ, PT, P5 ;  /* 0x000000ff0d00720c */ /* 0x000fe40003fa4150 */
[----:B------:R-:W-:Y:S02]  /*2670*/  ISETP.GT.U32.AND.EX P2, PT, R10, RZ, PT, P2 ;  /* 0x000000ff0a00720c */ /* 0x000fe40003f44120 */
[----:B------:R-:W-:Y:S02]  /*2680*/  ISETP.GT.U32.AND.EX P6, PT, R14, RZ, PT, P6 ;  /* 0x000000ff0e00720c */ /* 0x000fe40003fc4160 */
[C---:B------:R-:W-:Y:S02]  /*2690*/  LOP3.LUT R228, R220.reuse, 0x39, RZ, 0xfc, !PT ;  /* 0x00000039dce47812 */ /* 0x040fe400078efcff */
[----:B------:R-:W-:-:S02]  /*26a0*/  LOP3.LUT R142, R220, 0x29, RZ, 0xfc, !PT ;  /* 0x00000029dc8e7812 */ /* 0x000fc400078efcff */
[C---:B------:R-:W-:Y:S02]  /*26b0*/  LOP3.LUT R218, R220.reuse, 0x28, RZ, 0xfc, !PT ;  /* 0x00000028dcda7812 */ /* 0x040fe400078efcff */
[----:B------:R-:W-:Y:S01]  /*26c0*/  LOP3.LUT R216, R220, 0x20, RZ, 0xfc, !PT ;  /* 0x00000020dcd87812 */ /* 0x000fe200078efcff */
[----:B------:R-:W-:Y:S02]  /*26d0*/  WARPGROUP.DEPBAR.LE gsb0, 0x0 ;  /* 0x00008000000079c5 */ /* 0x000fe40000010000 */
[----:B------:R-:W-:Y:S01]  /*26e0*/  FMUL R15, R25, UR13 ;  /* 0x0000000d190f7c20 */ /* 0x000fe20008400000 */
[----:B------:R-:W-:-:S04]  /*26f0*/  FMUL R19, R27, UR13 ;  /* 0x0000000d1b137c20 */ /* 0x000fc80008400000 */
[----:B------:R-:W-:Y:S02]  /*2700*/  FSEL R15, R15, -INF , !P3 ;  /* 0xff8000000f0f7808 */ /* 0x000fe40005800000 */
[----:B------:R-:W-:Y:S01]  /*2710*/  ISETP.GE.U32.AND P3, PT, R220, R225, PT ;  /* 0x000000e1dc00720c */ /* 0x000fe20003f66070 */
[----:B------:R-:W-:Y:S01]  /*2720*/  FMUL R25, R31, UR13 ;  /* 0x0000000d1f197c20 */ /* 0x000fe20008400000 */
[----:B------:R-:W-:Y:S02]  /*2730*/  FMUL R140, R26, UR13 ;  /* 0x0000000d1a8c7c20 */ /* 0x000fe40008400000 */
[----:B------:R-:W-:Y:S01]  /*2740*/  ISETP.GE.U32.AND.EX P3, PT, R10, RZ, PT, P3 ;  /* 0x000000ff0a00720c */ /* 0x000fe20003f66130 */
[----:B------:R-:W-:Y:S01]  /*2750*/  FMUL R17, R28, UR13 ;  /* 0x0000000d1c117c20 */ /* 0x000fe20008400000 */
[----:B------:R-:W-:Y:S02]  /*2760*/  FSEL R25, R25, -INF , !P5 ;  /* 0xff80000019197808 */ /* 0x000fe40006800000 */
[----:B------:R-:W-:-:S02]  /*2770*/  FSEL R19, R19, -INF , !P3 ;  /* 0xff80000013137808 */ /* 0x000fc40005800000 */
[-C--:B------:R-:W-:Y:S01]  /*2780*/  ISETP.GT.U32.AND P3, PT, R18, R225.reuse, PT ;  /* 0x000000e11200720c */ /* 0x080fe20003f64070 */
[----:B------:R-:W-:Y:S01]  /*2790*/  FMUL R34, R34, UR13 ;  /* 0x0000000d22227c20 */ /* 0x000fe20008400000 */
[----:B------:R-:W-:Y:S01]  /*27a0*/  FSEL R140, R140, -INF , !P2 ;  /* 0xff8000008c8c7808 */ /* 0x000fe20005000000 */
[----:B------:R-:W-:Y:S01]  /*27b0*/  FMUL R27, R35, UR13 ;  /* 0x0000000d231b7c20 */ /* 0x000fe20008400000 */
[----:B------:R-:W-:Y:S02]  /*27c0*/  ISETP.GT.U32.AND P5, PT, R226, R225, PT ;  /* 0x000000e1e200720c */ /* 0x000fe40003fa4070 */
[-C--:B------:R-:W-:Y:S02]  /*27d0*/  ISETP.GT.U32.AND P2, PT, R18, R3.reuse, PT ;  /* 0x000000031200720c */ /* 0x080fe40003f44070 */
[----:B------:R-:W-:Y:S01]  /*27e0*/  FSEL R17, R17, -INF , !P4 ;  /* 0xff80000011117808 */ /* 0x000fe20006000000 */
[----:B------:R-:W-:Y:S01]  /*27f0*/  FMUL R31, R38, UR13 ;  /* 0x0000000d261f7c20 */ /* 0x000fe20008400000 */
[----:B------:R-:W-:-:S02]  /*2800*/  ISETP.GT.U32.AND P4, PT, R220, R3, PT ;  /* 0x00000003dc00720c */ /* 0x000fc40003f84070 */
[C---:B------:R-:W-:Y:S02]  /*2810*/  LOP3.LUT R26, R220.reuse, 0x38, RZ, 0xfc, !PT ;  /* 0x00000038dc1a7812 */ /* 0x040fe400078efcff */
[C---:B------:R-:W-:Y:S02]  /*2820*/  LOP3.LUT R18, R220.reuse, 0x31, RZ, 0xfc, !PT ;  /* 0x00000031dc127812 */ /* 0x040fe400078efcff */
[----:B------:R-:W-:Y:S02]  /*2830*/  LOP3.LUT R28, R220, 0x30, RZ, 0xfc, !PT ;  /* 0x00000030dc1c7812 */ /* 0x000fe400078efcff */
[----:B------:R-:W-:Y:S02]  /*2840*/  ISETP.GT.U32.AND.EX P3, PT, R12, RZ, PT, P3 ;  /* 0x000000ff0c00720c */ /* 0x000fe40003f64130 */
[----:B------:R-:W-:Y:S02]  /*2850*/  LOP3.LUT R220, R220, 0x21, RZ, 0xfc, !PT ;  /* 0x00000021dcdc7812 */ /* 0x000fe400078efcff */
[----:B------:R-:W-:-:S02]  /*2860*/  ISETP.GT.U32.AND.EX P5, PT, R11, RZ, PT, P5 ;  /* 0x000000ff0b00720c */ /* 0x000fc40003fa4150 */
[----:B------:R-:W-:Y:S02]  /*2870*/  FSEL R34, R34, -INF , !P6 ;  /* 0xff80000022227808 */ /* 0x000fe40007000000 */
[-C--:B------:R-:W-:Y:S02]  /*2880*/  ISETP.GT.U32.AND P6, PT, R224, R225.reuse, PT ;  /* 0x000000e1e000720c */ /* 0x080fe40003fc4070 */
[----:B------:R-:W-:Y:S02]  /*2890*/  FSEL R27, R27, -INF , !P3 ;  /* 0xff8000001b1b7808 */ /* 0x000fe40005800000 */
[-C--:B------:R-:W-:Y:S01]  /*28a0*/  ISETP.GT.U32.AND P3, PT, R220, R225.reuse, PT ;  /* 0x000000e1dc00720c */ /* 0x080fe20003f64070 */
[----:B------:R-:W-:Y:S01]  /*28b0*/  FMUL R35, R39, UR13 ;  /* 0x0000000d27237c20 */ /* 0x000fe20008400000 */
[----:B------:R-:W-:Y:S01]  /*28c0*/  FSEL R31, R31, -INF , !P5 ;  /* 0xff8000001f1f7808 */ /* 0x000fe20006800000 */
[----:B------:R-:W-:Y:S01]  /*28d0*/  FMUL R219, R43, UR13 ;  /* 0x0000000d2bdb7c20 */ /* 0x000fe20008400000 */
[----:B------:R-:W-:-:S02]  /*28e0*/  ISETP.GT.U32.AND P5, PT, R216, R225, PT ;  /* 0x000000e1d800720c */ /* 0x000fc40003fa4070 */
[----:B------:R-:W-:Y:S01]  /*28f0*/  ISETP.GT.U32.AND.EX P6, PT, R16, RZ, PT, P6 ;  /* 0x000000ff1000720c */ /* 0x000fe20003fc4160 */
[----:B------:R-:W-:Y:S01]  /*2900*/  FMUL R217, R42, UR13 ;  /* 0x0000000d2ad97c20 */ /* 0x000fe20008400000 */
[C---:B------:R-:W-:Y:S02]  /*2910*/  ISETP.GT.U32.AND.EX P3, PT, R10.reuse, RZ, PT, P3 ;  /* 0x000000ff0a00720c */ /* 0x040fe40003f64130 */
[----:B------:R-:W-:Y:S02]  /*2920*/  ISETP.GT.U32.AND.EX P5, PT, R10, RZ, PT, P5 ;  /* 0x000000ff0a00720c */ /* 0x000fe40003fa4150 */
[----:B------:R-:W-:Y:S02]  /*2930*/  FSEL R35, R35, -INF , !P6 ;  /* 0xff80000023237808 */ /* 0x000fe40007000000 */
[----:B------:R-:W-:Y:S02]  /*2940*/  ISETP.GT.U32.AND P6, PT, R28, R225, PT ;  /* 0x000000e11c00720c */ /* 0x000fe40003fc4070 */
[----:B------:R-:W-:-:S02]  /*2950*/  FSEL R219, R219, -INF , !P3 ;  /* 0xff800000dbdb7808 */ /* 0x000fc40005800000 */
[-C--:B------:R-:W-:Y:S01]  /*2960*/  ISETP.GT.U32.AND P3, PT, R142, R225.reuse, PT ;  /* 0x000000e18e00720c */ /* 0x080fe20003f64070 */
[----:B------:R-:W-:Y:S01]  /*2970*/  FMUL R222, R50, UR13 ;  /* 0x0000000d32de7c20 */ /* 0x000fe20008400000 */
[----:B------:R-:W-:Y:S01]  /*2980*/  FSEL R217, R217, -INF , !P5 ;  /* 0xff800000d9d97808 */ /* 0x000fe20006800000 */
[----:B------:R-:W-:Y:S01]  /*2990*/  FMUL R223, R47, UR13 ;  /* 0x0000000d2fdf7c20 */ /* 0x000fe20008400000 */
[----:B------:R-:W-:Y:S02]  /*29a0*/  ISETP.GT.U32.AND P5, PT, R218, R225, PT ;  /* 0x000000e1da00720c */ /* 0x000fe40003fa4070 */
[----:B------:R-:W-:Y:S01]  /*29b0*/  ISETP.GT.U32.AND.EX P6, PT, R10, RZ, PT, P6 ;  /* 0x000000ff0a00720c */ /* 0x000fe20003fc4160 */
[----:B------:R-:W-:Y:S01]  /*29c0*/  FMUL R221, R46, UR13 ;  /* 0x0000000d2edd7c20 */ /* 0x000fe20008400000 */
[C---:B------:R-:W-:Y:S02]  /*29d0*/  ISETP.GT.U32.AND.EX P3, PT, R10.reuse, RZ, PT, P3 ;  /* 0x000000ff0a00720c */ /* 0x040fe40003f64130 */
[----:B------:R-:W-:-:S02]  /*29e0*/  ISETP.GT.U32.AND.EX P5, PT, R10, RZ, PT, P5 ;  /* 0x000000ff0a00720c */ /* 0x000fc40003fa4150 */
[----:B------:R-:W-:Y:S02]  /*29f0*/  FSEL R222, R222, -INF , !P6 ;  /* 0xff800000dede7808 */ /* 0x000fe40007000000 */
[----:B------:R-:W-:Y:S02]  /*2a00*/  FSEL R223, R223, -INF , !P3 ;  /* 0xff800000dfdf7808 */ /* 0x000fe40005800000 */
[-C--:B------:R-:W-:Y:S01]  /*2a10*/  ISETP.GT.U32.AND P6, PT, R26, R225.reuse, PT ;  /* 0x000000e11a00720c */ /* 0x080fe20003fc4070 */
[----:B------:R-:W-:Y:S01]  /*2a20*/  IMAD.WIDE R42, R4, 0x2, R214 ;  /* 0x00000002042a7825 */ /* 0x000fe200078e02d6 */
[----:B------:R-:W-:-:S03]  /*2a30*/  ISETP.GT.U32.AND P3, PT, R18, R225, PT ;  /* 0x000000e11200720c */ /* 0x000fc60003f64070 */
[----:B------:R-:W-:Y:S01]  /*2a40*/  FMUL R233, R54, UR13 ;  /* 0x0000000d36e97c20 */ /* 0x000fe20008400000 */
[----:B------:R-:W-:Y:S01]  /*2a50*/  FSEL R221, R221, -INF , !P5 ;  /* 0xff800000dddd7808 */ /* 0x000fe20006800000 */
[----:B------:R-:W-:Y:S01]  /*2a60*/  FMUL R231, R51, UR13 ;  /* 0x0000000d33e77c20 */ /* 0x000fe20008400000 */
[----:B------:R-:W-:Y:S01]  /*2a70*/  ISETP.GT.U32.AND P5, PT, R228, R225, PT ;  /* 0x000000e1e400720c */ /* 0x000fe20003fa4070 */
[----:B------:R-:W-:Y:S01]  /*2a80*/  FMUL R243, R55, UR13 ;  /* 0x0000000d37f37c20 */ /* 0x000fe20008400000 */
[----:B------:R-:W-:Y:S01]  /*2a90*/  ISETP.GT.U32.AND.EX P6, PT, R10, RZ, PT, P6 ;  /* 0x000000ff0a00720c */ /* 0x000fe20003fc4160 */
[----:B------:R-:W-:Y:S01]  /*2aa0*/  IMAD.WIDE R38, R4, 0x2, R138 ;  /* 0x0000000204267825 */ /* 0x000fe200078e028a */
[C---:B------:R-:W-:Y:S01]  /*2ab0*/  ISETP.GT.U32.AND.EX P3, PT, R10.reuse, RZ, PT, P3 ;  /* 0x000000ff0a00720c */ /* 0x040fe20003f64130 */
[----:B------:R0:W2:Y:S01]  /*2ac0*/  LDG.E.U16 R237, desc[UR14][R42.64] ;  /* 0x0000000e2aed7981 */ /* 0x0000a2000c1e1500 */
[----:B------:R-:W-:Y:S01]  /*2ad0*/  ISETP.GT.U32.AND.EX P5, PT, R10, RZ, PT, P5 ;  /* 0x000000ff0a00720c */ /* 0x000fe20003fa4150 */
[----:B------:R-:W-:Y:S01]  /*2ae0*/  IMAD.WIDE R46, R4, 0x2, R130 ;  /* 0x00000002042e7825 */ /* 0x000fe200078e0282 */
[----:B------:R-:W-:-:S02]  /*2af0*/  FSEL R233, R233, -INF , !P6 ;  /* 0xff800000e9e97808 */ /* 0x000fc40007000000 */
[----:B------:R-:W-:Y:S02]  /*2b00*/  FSEL R231, R231, -INF , !P3 ;  /* 0xff800000e7e77808 */ /* 0x000fe40005800000 */
[-C--:B------:R-:W-:Y:S01]  /*2b10*/  ISETP.GT.U32.AND P6, PT, R224, R3.reuse, PT ;  /* 0x00000003e000720c */ /* 0x080fe20003fc4070 */
[----:B------:R-:W-:Y:S01]  /*2b20*/  IMAD.WIDE R224, R4, 0x2, R208 ;  /* 0x0000000204e07825 */ /* 0x000fe200078e02d0 */
[-C--:B------:R-:W-:Y:S01]  /*2b30*/  ISETP.GT.U32.AND P3, PT, R226, R3.reuse, PT ;  /* 0x00000003e200720c */ /* 0x080fe20003f64070 */
[----:B------:R-:W3:Y:S02]  /*2b40*/  LDG.E.U16 R227, desc[UR14][R46.64] ;  /* 0x0000000e2ee37981 */ /* 0x000ee4000c1e1500 */
[----:B0-----:R-:W-:Y:S01]  /*2b50*/  IMAD.WIDE R42, R4, 0x2, R126 ;  /* 0x00000002042a7825 */ /* 0x001fe200078e027e */
[----:B------:R-:W-:Y:S01]  /*2b60*/  FSEL R243, R243, -INF , !P5 ;  /* 0xff800000f3f37808 */ /* 0x000fe20006800000 */
[----:B------:R0:W4:Y:S01]  /*2b70*/  LDG.E.U16 R226, desc[UR14][R38.64] ;  /* 0x0000000e26e27981 */ /* 0x000122000c1e1500 */
[----:B------:R-:W-:Y:S01]  /*2b80*/  ISETP.GT.U32.AND P5, PT, R228, R3, PT ;  /* 0x00000003e400720c */ /* 0x000fe20003fa4070 */
[----:B------:R-:W-:-:S02]  /*2b90*/  IMAD.WIDE R228, R4, 0x2, R212 ;  /* 0x0000000204e47825 */ /* 0x000fc400078e02d4 */
[----:B------:R1:W5:Y:S02]  /*2ba0*/  LDG.E.U16 R246, desc[UR14][R42.64] ;  /* 0x0000000e2af67981 */ /* 0x000364000c1e1500 */
[C---:B------:R-:W-:Y:S02]  /*2bb0*/  IMAD.WIDE R238, R4.reuse, 0x2, R210 ;  /* 0x0000000204ee7825 */ /* 0x040fe400078e02d2 */
[----:B------:R-:W2:Y:S02]  /*2bc0*/  LDG.E.U16 R225, desc[UR14][R224.64] ;  /* 0x0000000ee0e17981 */ /* 0x000ea4000c1e1500 */
[C---:B0-----:R-:W-:Y:S02]  /*2bd0*/  IMAD.WIDE R38, R4.reuse, 0x2, R124 ;  /* 0x0000000204267825 */ /* 0x041fe400078e027c */
[----:B------:R0:W5:Y:S02]  /*2be0*/  LDG.E.U16 R247, desc[UR14][R228.64] ;  /* 0x0000000ee4f77981 */ /* 0x000164000c1e1500 */
[----:B-1----:R-:W-:-:S02]  /*2bf0*/  IMAD.WIDE R42, R4, 0x2, R114 ;  /* 0x00000002042a7825 */ /* 0x002fc400078e0272 */
[----:B------:R-:W5:Y:S02]  /*2c00*/  LDG.E.U16 R230, desc[UR14][R238.64] ;  /* 0x0000000eeee67981 */ /* 0x000f64000c1e1500 */
[C---:B------:R-:W-:Y:S02]  /*2c10*/  IMAD.WIDE R46, R4.reuse, 0x2, R116 ;  /* 0x00000002042e7825 */ /* 0x040fe400078e0274 */
[----:B------:R1:W5:Y:S02]  /*2c20*/  LDG.E.U16 R224, desc[UR14][R38.64] ;  /* 0x0000000e26e07981 */ /* 0x000364000c1e1500 */
[C---:B------:R-:W-:Y:S02]  /*2c30*/  IMAD.WIDE R240, R4.reuse, 0x2, R132 ;  /* 0x0000000204f07825 */ /* 0x040fe400078e0284 */
[----:B------:R1:W5:Y:S02]  /*2c40*/  LDG.E.U16 R244, desc[UR14][R42.64] ;  /* 0x0000000e2af47981 */ /* 0x000364000c1e1500 */
[----:B0-----:R-:W-:-:S02]  /*2c50*/  IMAD.WIDE R228, R4, 0x2, R122 ;  /* 0x0000000204e47825 */ /* 0x001fc400078e027a */
[----:B------:R0:W5:Y:S02]  /*2c60*/  LDG.E.U16 R239, desc[UR14][R46.64] ;  /* 0x0000000e2eef7981 */ /* 0x000164000c1e1500 */
[C---:B-1----:R-:W-:Y:S02]  /*2c70*/  IMAD.WIDE R38, R4.reuse, 0x2, R108 ;  /* 0x0000000204267825 */ /* 0x042fe400078e026c */
[----:B------:R-:W5:Y:S02]  /*2c80*/  LDG.E.U16 R240, desc[UR14][R240.64] ;  /* 0x0000000ef0f07981 */ /* 0x000f64000c1e1500 */
[C---:B------:R-:W-:Y:S02]  /*2c90*/  IMAD.WIDE R50, R4.reuse, 0x2, R128 ;  /* 0x0000000204327825 */ /* 0x040fe400078e0280 */
[----:B------:R1:W5:Y:S02]  /*2ca0*/  LDG.E.U16 R238, desc[UR14][R38.64] ;  /* 0x0000000e26ee7981 */ /* 0x000364000c1e1500 */
[----:B------:R-:W-:-:S02]  /*2cb0*/  IMAD.WIDE R42, R4, 0x2, R110 ;  /* 0x00000002042a7825 */ /* 0x000fc400078e026e */
[----:B------:R1:W5:Y:S02]  /*2cc0*/  LDG.E.U16 R251, desc[UR14][R50.64] ;  /* 0x0000000e32fb7981 */ /* 0x000364000c1e1500 */
[C---:B------:R-:W-:Y:S02]  /*2cd0*/  IMAD.WIDE R54, R4.reuse, 0x2, R136 ;  /* 0x0000000204367825 */ /* 0x040fe400078e0288 */
[----:B------:R-:W5:Y:S02]  /*2ce0*/  LDG.E.U16 R228, desc[UR14][R228.64] ;  /* 0x0000000ee4e47981 */ /* 0x000f64000c1e1500 */
[C---:B0-----:R-:W-:Y:S02]  /*2cf0*/  IMAD.WIDE R46, R4.reuse, 0x2, R106 ;  /* 0x00000002042e7825 */ /* 0x041fe400078e026a */
[----:B------:R0:W5:Y:S02]  /*2d00*/  LDG.E.U16 R241, desc[UR14][R42.64] ;  /* 0x0000000e2af17981 */ /* 0x000164000c1e1500 */
[----:B------:R-:W-:-:S02]  /*2d10*/  IMAD.WIDE R248, R4, 0x2, R120 ;  /* 0x0000000204f87825 */ /* 0x000fc400078e0278 */
[----:B------:R0:W5:Y:S02]  /*2d20*/  LDG.E.U16 R252, desc[UR14][R54.64] ;  /* 0x0000000e36fc7981 */ /* 0x000164000c1e1500 */
[C---:B-1----:R-:W-:Y:S02]  /*2d30*/  IMAD.WIDE R38, R4.reuse, 0x2, R104 ;  /* 0x0000000204267825 */ /* 0x042fe400078e0268 */
[----:B------:R1:W5:Y:S02]  /*2d40*/  LDG.E.U16 R229, desc[UR14][R46.64] ;  /* 0x0000000e2ee57981 */ /* 0x000364000c1e1500 */
[C---:B------:R-:W-:Y:S02]  /*2d50*/  IMAD.WIDE R50, R4.reuse, 0x2, R112 ;  /* 0x0000000204327825 */ /* 0x040fe400078e0270 */
[----:B------:R1:W5:Y:S02]  /*2d60*/  LDG.E.U16 R242, desc[UR14][R38.64] ;  /* 0x0000000e26f27981 */ /* 0x000364000c1e1500 */
[----:B0-----:R-:W-:-:S02]  /*2d70*/  IMAD.WIDE R42, R4, 0x2, R96 ;  /* 0x00000002042a7825 */ /* 0x001fc400078e0260 */
[----:B------:R-:W5:Y:S02]  /*2d80*/  LDG.E.U16 R248, desc[UR14][R248.64] ;  /* 0x0000000ef8f87981 */ /* 0x000f64000c1e1500 */
[C---:B------:R-:W-:Y:S02]  /*2d90*/  IMAD.WIDE R54, R4.reuse, 0x2, R118 ;  /* 0x0000000204367825 */ /* 0x040fe400078e0276 */
[----:B------:R0:W5:Y:S02]  /*2da0*/  LDG.E.U16 R232, desc[UR14][R42.64] ;  /* 0x0000000e2ae87981 */ /* 0x000164000c1e1500 */
[C---:B-1----:R-:W-:Y:S02]  /*2db0*/  IMAD.WIDE R46, R4.reuse, 0x2, R98 ;  /* 0x00000002042e7825 */ /* 0x042fe400078e0262 */
[----:B------:R-:W5:Y:S02]  /*2dc0*/  LDG.E.U16 R245, desc[UR14][R54.64] ;  /* 0x0000000e36f57981 */ /* 0x000f64000c1e1500 */
[----:B------:R-:W-:-:S02]  /*2dd0*/  IMAD.WIDE R38, R4, 0x2, R94 ;  /* 0x0000000204267825 */ /* 0x000fc400078e025e */
[----:B------:R1:W5:Y:S02]  /*2de0*/  LDG.E.U16 R249, desc[UR14][R50.64] ;  /* 0x0000000e32f97981 */ /* 0x000364000c1e1500 */
[C---:B------:R-:W-:Y:S02]  /*2df0*/  IMAD.WIDE R234, R4.reuse, 0x2, R134 ;  /* 0x0000000204ea7825 */ /* 0x040fe400078e0286 */
[----:B------:R1:W5:Y:S02]  /*2e00*/  LDG.E.U16 R250, desc[UR14][R46.64] ;  /* 0x0000000e2efa7981 */ /* 0x000364000c1e1500 */
[C---:B0-----:R-:W-:Y:S02]  /*2e10*/  IMAD.WIDE R42, R4.reuse, 0x2, R92 ;  /* 0x00000002042a7825 */ /* 0x041fe400078e025c */
[----:B------:R-:W5:Y:S02]  /*2e20*/  LDG.E.U16 R38, desc[UR14][R38.64] ;  /* 0x0000000e26267981 */ /* 0x000f64000c1e1500 */
[----:B-1----:R-:W-:-:S02]  /*2e30*/  IMAD.WIDE R50, R4, 0x2, R100 ;  /* 0x0000000204327825 */ /* 0x002fc400078e0264 */
[----:B------:R-:W5:Y:S02]  /*2e40*/  LDG.E.U16 R234, desc[UR14][R234.64] ;  /* 0x0000000eeaea7981 */ /* 0x000f64000c1e1500 */
[C---:B------:R-:W-:Y:S02]  /*2e50*/  IMAD.WIDE R54, R4.reuse, 0x2, R102 ;  /* 0x0000000204367825 */ /* 0x040fe400078e0266 */
[----:B------:R0:W5:Y:S02]  /*2e60*/  LDG.E.U16 R236, desc[UR14][R50.64] ;  /* 0x0000000e32ec7981 */ /* 0x000164000c1e1500 */
[C---:B------:R-:W-:Y:S02]  /*2e70*/  IMAD.WIDE R46, R4.reuse, 0x2, R90 ;  /* 0x00000002042e7825 */ /* 0x040fe400078e025a */
[----:B------:R1:W5:Y:S04]  /*2e80*/  LDG.E.U16 R39, desc[UR14][R42.64] ;  /* 0x0000000e2a277981 */ /* 0x000368000c1e1500 */
[----:B------:R1:W5:Y:S01]  /*2e90*/  LDG.E.U16 R235, desc[UR14][R54.64] ;  /* 0x0000000e36eb7981 */ /* 0x000362000c1e1500 */
[----:B0-----:R-:W-:-:S03]  /*2ea0*/  IMAD.WIDE R50, R4, 0x2, R22 ;  /* 0x0000000204327825 */ /* 0x001fc600078e0216 */
[----:B------:R0:W5:Y:S01]  /*2eb0*/  LDG.E.U16 R46, desc[UR14][R46.64] ;  /* 0x0000000e2e2e7981 */ /* 0x000162000c1e1500 */
[----:B-1----:R-:W-:-:S03]  /*2ec0*/  IMAD.WIDE R42, R4, 0x2, R88 ;  /* 0x00000002042a7825 */ /* 0x002fc600078e0258 */
[----:B------:R-:W5:Y:S01]  /*2ed0*/  LDG.E.U16 R50, desc[UR14][R50.64] ;  /* 0x0000000e32327981 */ /* 0x000f62000c1e1500 */
[----:B------:R-:W-:-:S04]  /*2ee0*/  IMAD.WIDE R54, R4, 0x2, R20 ;  /* 0x0000000204367825 */ /* 0x000fc800078e0214 */
[----:B0-----:R-:W-:Y:S02]  /*2ef0*/  FMUL R47, R30, UR13 ;  /* 0x0000000d1e2f7c20 */ /* 0x001fe40008400000 */
[----:B------:R0:W5:Y:S04]  /*2f00*/  LDG.E.U16 R30, desc[UR14][R42.64] ;  /* 0x0000000e2a1e7981 */ /* 0x000168000c1e1500 */
[----:B------:R-:W5:Y:S01]  /*2f10*/  LDG.E.U16 R54, desc[UR14][R54.64] ;  /* 0x0000000e36367981 */ /* 0x000f62000c1e1500 */
[----:B------:R-:W-:-:S04]  /*2f20*/  ISETP.GT.U32.AND.EX P4, PT, R10, RZ, PT, P4 ;  /* 0x000000ff0a00720c */ /* 0x000fc80003f84140 */
[----:B------:R-:W-:Y:S02]  /*2f30*/  FSEL R47, R47, -INF , !P4 ;  /* 0xff8000002f2f7808 */ /* 0x000fe40006000000 */
[----:B0-----:R-:W-:-:S04]  /*2f40*/  FMNMX R42, R140, R19, !PT ;  /* 0x000000138c2a7209 */ /* 0x001fc80007800000 */
[----:B------:R-:W-:-:S04]  /*2f50*/  FMNMX R42, R47, R42, !PT ;  /* 0x0000002a2f2a7209 */ /* 0x000fc80007800000 */
        /* <DEDUP_REMOVED lines=12> */
[----:B------:R-:W-:-:S05]  /*3020*/  FMNMX R42, R243, R42, !PT ;  /* 0x0000002af32a7209 */ /* 0x000fca0007800000 */
[----:B------:R-:W0:Y:S01]  /*3030*/  SHFL.BFLY PT, R43, R42, 0x2, 0x1f ;  /* 0x0c401f002a2b7f89 */ /* 0x000e2200000e0000 */
[----:B------:R-:W-:Y:S02]  /*3040*/  ISETP.GT.U32.AND.EX P2, PT, R12, RZ, PT, P2 ;  /* 0x000000ff0c00720c */ /* 0x000fe40003f44120 */
[----:B------:R-:W-:Y:S02]  /*3050*/  ISETP.GT.U32.AND.EX P0, PT, R14, RZ, PT, P0 ;  /* 0x000000ff0e00720c */ /* 0x000fe40003f04100 */
[----:B0-----:R-:W-:-:S05]  /*3060*/  FMNMX R43, R42, R43, !PT ;  /* 0x0000002b2a2b7209 */ /* 0x001fca0007800000 */
[----:B------:R-:W0:Y:S01]  /*3070*/  SHFL.BFLY PT, R12, R43, 0x1, 0x1f ;  /* 0x0c201f002b0c7f89 */ /* 0x000e2200000e0000 */
[----:B------:R-:W-:Y:S01]  /*3080*/  FMUL R14, R24, UR13 ;  /* 0x0000000d180e7c20 */ /* 0x000fe20008400000 */
[----:B------:R-:W-:Y:S01]  /*3090*/  ISETP.GT.U32.AND.EX P1, PT, R13, RZ, PT, P1 ;  /* 0x000000ff0d00720c */ /* 0x000fe20003f24110 */
[----:B------:R-:W-:Y:S01]  /*30a0*/  FMUL R13, R29, UR13 ;  /* 0x0000000d1d0d7c20 */ /* 0x000fe20008400000 */
[----:B------:R-:W-:Y:S02]  /*30b0*/  ISETP.GT.U32.AND.EX P6, PT, R16, RZ, PT, P6 ;  /* 0x000000ff1000720c */ /* 0x000fe40003fc4160 */
[----:B------:R-:W-:Y:S02]  /*30c0*/  FSEL R14, R14, -INF , !P4 ;  /* 0xff8000000e0e7808 */ /* 0x000fe40006000000 */
[----:B------:R-:W-:Y:S02]  /*30d0*/  FSEL R13, R13, -INF , !P1 ;  /* 0xff8000000d0d7808 */ /* 0x000fe40004800000 */
[-C--:B------:R-:W-:Y:S01]  /*30e0*/  ISETP.GT.U32.AND P1, PT, R26, R3.reuse, PT ;  /* 0x000000031a00720c */ /* 0x080fe20003f24070 */
[----:B------:R-:W-:Y:S01]  /*30f0*/  FMUL R26, R36, UR13 ;  /* 0x0000000d241a7c20 */ /* 0x000fe20008400000 */
[----:B------:R-:W-:Y:S01]  /*3100*/  FMUL R32, R32, UR13 ;  /* 0x0000000d20207c20 */ /* 0x000fe20008400000 */
[----:B------:R-:W-:Y:S01]  /*3110*/  ISETP.GT.U32.AND.EX P3, PT, R11, RZ, PT, P3 ;  /* 0x000000ff0b00720c */ /* 0x000fe20003f64130 */
[----:B------:R-:W-:Y:S01]  /*3120*/  FMUL R24, R33, UR13 ;  /* 0x0000000d21187c20 */ /* 0x000fe20008400000 */
[----:B------:R-:W-:-:S02]  /*3130*/  ISETP.GT.U32.AND P4, PT, R18, R3, PT ;  /* 0x000000031200720c */ /* 0x000fc40003f84070 */
[----:B0-----:R-:W-:Y:S02]  /*3140*/  FMNMX R16, R43, R12, !PT ;  /* 0x0000000c2b107209 */ /* 0x001fe40007800000 */
[----:B------:R-:W-:-:S04]  /*3150*/  FMNMX R12, R14, R15, !PT ;  /* 0x0000000f0e0c7209 */ /* 0x000fc80007800000 */
[----:B------:R-:W-:Y:S02]  /*3160*/  FMNMX R12, R17, R12, !PT ;  /* 0x0000000c110c7209 */ /* 0x000fe40007800000 */
[----:B------:R-:W-:Y:S02]  /*3170*/  FSEL R26, R26, -INF , !P3 ;  /* 0xff8000001a1a7808 */ /* 0x000fe40005800000 */
[----:B------:R-:W-:Y:S02]  /*3180*/  FSEL R18, R32, -INF , !P0 ;  /* 0xff80000020127808 */ /* 0x000fe40004000000 */
[-C--:B------:R-:W-:Y:S02]  /*3190*/  ISETP.GT.U32.AND P3, PT, R216, R3.reuse, PT ;  /* 0x00000003d800720c */ /* 0x080fe40003f64070 */
[----:B------:R-:W-:Y:S01]  /*31a0*/  FMNMX R11, R13, R12, !PT ;  /* 0x0000000c0d0b7209 */ /* 0x000fe20007800000 */
[----:B------:R-:W-:Y:S01]  /*31b0*/  FMUL R29, R40, UR13 ;  /* 0x0000000d281d7c20 */ /* 0x000fe20008400000 */
[----:B------:R-:W-:Y:S01]  /*31c0*/  ISETP.GT.U32.AND P0, PT, R28, R3, PT ;  /* 0x000000031c00720c */ /* 0x000fe20003f04070 */
[----:B------:R-:W-:Y:S01]  /*31d0*/  FMUL R28, R37, UR13 ;  /* 0x0000000d251c7c20 */ /* 0x000fe20008400000 */
[----:B------:R-:W-:-:S02]  /*31e0*/  FSEL R24, R24, -INF , !P2 ;  /* 0xff80000018187808 */ /* 0x000fc40005000000 */
[----:B------:R-:W-:Y:S02]  /*31f0*/  ISETP.GT.U32.AND.EX P3, PT, R10, RZ, PT, P3 ;  /* 0x000000ff0a00720c */ /* 0x000fe40003f64130 */
[----:B------:R-:W-:Y:S02]  /*3200*/  FMNMX R11, R18, R11, !PT ;  /* 0x0000000b120b7209 */ /* 0x000fe40007800000 */
[----:B------:R-:W-:Y:S02]  /*3210*/  FSEL R28, R28, -INF , !P6 ;  /* 0xff8000001c1c7808 */ /* 0x000fe40007000000 */
[----:B------:R-:W-:Y:S02]  /*3220*/  FSEL R29, R29, -INF , !P3 ;  /* 0xff8000001d1d7808 */ /* 0x000fe40005800000 */
[----:B------:R-:W-:Y:S02]  /*3230*/  FMNMX R11, R24, R11, !PT ;  /* 0x0000000b180b7209 */ /* 0x000fe40007800000 */
[----:B------:R-:W-:-:S02]  /*3240*/  ISETP.GT.U32.AND P2, PT, R142, R3, PT ;  /* 0x000000038e00720c */ /* 0x000fc40003f44070 */
[-C--:B------:R-:W-:Y:S02]  /*3250*/  ISETP.GT.U32.AND P6, PT, R218, R3.reuse, PT ;  /* 0x00000003da00720c */ /* 0x080fe40003fc4070 */
[----:B------:R-:W-:Y:S02]  /*3260*/  ISETP.GT.U32.AND P3, PT, R220, R3, PT ;  /* 0x00000003dc00720c */ /* 0x000fe40003f64070 */
[----:B------:R-:W-:Y:S02]  /*3270*/  FMNMX R37, R26, R11, !PT ;  /* 0x0000000b1a257209 */ /* 0x000fe40007800000 */
[C---:B------:R-:W-:Y:S02]  /*3280*/  ISETP.GT.U32.AND.EX P5, PT, R10.reuse, RZ, PT, P5 ;  /* 0x000000ff0a00720c */ /* 0x040fe40003fa4150 */
[C---:B------:R-:W-:Y:S02]  /*3290*/  ISETP.GT.U32.AND.EX P1, PT, R10.reuse, RZ, PT, P1 ;  /* 0x000000ff0a00720c */ /* 0x040fe40003f24110 */
[----:B------:R-:W-:-:S02]  /*32a0*/  ISETP.GT.U32.AND.EX P4, PT, R10, RZ, PT, P4 ;  /* 0x000000ff0a00720c */ /* 0x000fc40003f84140 */
[C---:B------:R-:W-:Y:S02]  /*32b0*/  ISETP.GT.U32.AND.EX P0, PT, R10.reuse, RZ, PT, P0 ;  /* 0x000000ff0a00720c */ /* 0x040fe40003f04100 */
[C---:B------:R-:W-:Y:S02]  /*32c0*/  ISETP.GT.U32.AND.EX P2, PT, R10.reuse, RZ, PT, P2 ;  /* 0x000000ff0a00720c */ /* 0x040fe40003f44120 */
[C---:B------:R-:W-:Y:S02]  /*32d0*/  ISETP.GT.U32.AND.EX P6, PT, R10.reuse, RZ, PT, P6 ;  /* 0x000000ff0a00720c */ /* 0x040fe40003fc4160 */
[----:B------:R-:W-:Y:S01]  /*32e0*/  ISETP.GT.U32.AND.EX P3, PT, R10, RZ, PT, P3 ;  /* 0x000000ff0a00720c */ /* 0x000fe20003f64130 */
[----:B------:R-:W-:Y:S01]  /*32f0*/  FMUL R33, R41, UR13 ;  /* 0x0000000d29217c20 */ /* 0x000fe20008400000 */
[----:B------:R-:W-:Y:S02]  /*3300*/  FMNMX R10, R16, R5, !PT ;  /* 0x00000005100a7209 */ /* 0x000fe40007800000 */
[----:B------:R-:W-:Y:S01]  /*3310*/  FMNMX R12, R28, R37, !PT ;  /* 0x000000251c0c7209 */ /* 0x000fe20007800000 */
[----:B------:R-:W-:Y:S01]  /*3320*/  FMUL R32, R44, UR13 ;  /* 0x0000000d2c207c20 */ /* 0x000fe20008400000 */
[----:B------:R-:W-:Y:S01]  /*3330*/  FSEL R33, R33, -INF , !P3 ;  /* 0xff80000021217808 */ /* 0x000fe20005800000 */
[----:B------:R-:W-:Y:S01]  /*3340*/  FADD R19, R19, -R10 ;  /* 0x8000000a13137221 */ /* 0x000fe20000000000 */
[----:B------:R-:W-:Y:S01]  /*3350*/  FMNMX R16, R29, R12, !PT ;  /* 0x0000000c1d107209 */ /* 0x000fe20007800000 */
[----:B------:R-:W-:Y:S01]  /*3360*/  FMUL R142, R45, UR13 ;  /* 0x0000000d2d8e7c20 */ /* 0x000fe20008400000 */
[----:B------:R-:W-:Y:S01]  /*3370*/  FSEL R32, R32, -INF , !P6 ;  /* 0xff80000020207808 */ /* 0x000fe20007000000 */
[----:B------:R-:W-:Y:S01]  /*3380*/  FMUL R37, R19, 1.4426950216293334961 ;  /* 0x3fb8aa3b13257820 */ /* 0x000fe20000400000 */
[----:B------:R-:W-:Y:S01]  /*3390*/  FMNMX R19, R33, R16, !PT ;  /* 0x0000001021137209 */ /* 0x000fe20007800000 */
[----:B------:R-:W-:Y:S01]  /*33a0*/  FMUL R36, R48, UR13 ;  /* 0x0000000d30247c20 */ /* 0x000fe20008400000 */
[----:B------:R-:W-:-:S02]  /*33b0*/  FSEL R142, R142, -INF , !P2 ;  /* 0xff8000008e8e7808 */ /* 0x000fc40005000000 */
[----:B------:R-:W-:Y:S01]  /*33c0*/  FMNMX R19, R32, R19, !PT ;  /* 0x0000001320137209 */ /* 0x000fe20007800000 */
[----:B------:R-:W-:Y:S01]  /*33d0*/  FMUL R218, R49, UR13 ;  /* 0x0000000d31da7c20 */ /* 0x000fe20008400000 */
[----:B------:R-:W-:Y:S01]  /*33e0*/  FADD R25, R25, -R10 ;  /* 0x8000000a19197221 */ /* 0x000fe20000000000 */
[----:B------:R-:W-:Y:S02]  /*33f0*/  FSEL R36, R36, -INF , !P0 ;  /* 0xff80000024247808 */ /* 0x000fe40004000000 */
[----:B------:R-:W-:Y:S01]  /*3400*/  FMNMX R19, R142, R19, !PT ;  /* 0x000000138e137209 */ /* 0x000fe20007800000 */
[----:B------:R-:W-:Y:S01]  /*3410*/  FMUL R216, R52, UR13 ;  /* 0x0000000d34d87c20 */ /* 0x000fe20008400000 */
[----:B------:R-:W-:Y:S01]  /*3420*/  FMUL R42, R25, 1.4426950216293334961 ;  /* 0x3fb8aa3b192a7820 */ /* 0x000fe20000400000 */
[----:B------:R-:W-:Y:S02]  /*3430*/  FSEL R218, R218, -INF , !P4 ;  /* 0xff800000dada7808 */ /* 0x000fe40006000000 */
[----:B------:R-:W-:Y:S01]  /*3440*/  FMNMX R25, R36, R19, !PT ;  /* 0x0000001324197209 */ /* 0x000fe20007800000 */
[----:B------:R-:W-:Y:S01]  /*3450*/  FMUL R53, R53, UR13 ;  /* 0x0000000d35357c20 */ /* 0x000fe20008400000 */
[----:B------:R-:W-:-:S02]  /*3460*/  FSEL R216, R216, -INF , !P1 ;  /* 0xff800000d8d87808 */ /* 0x000fc40004800000 */
[----:B------:R-:W-:Y:S01]  /*3470*/  FMNMX R25, R218, R25, !PT ;  /* 0x00000019da197209 */ /* 0x000fe20007800000 */
[----:B------:R0:W-:Y:S03]  /*3480*/  MUFU.EX2 R12, R37 ;  /* 0x00000025000c7308 */ /* 0x0001e60000000800 */
[----:B------:R-:W-:Y:S01]  /*3490*/  FMNMX R25, R216, R25, !PT ;  /* 0x00000019d8197209 */ /* 0x000fe20007800000 */
[----:B0-----:R-:W-:Y:S01]  /*34a0*/  FADD R37, R34, -R10 ;  /* 0x8000000a22257221 */ /* 0x001fe20000000000 */
[----:B------:R-:W-:-:S04]  /*34b0*/  FSEL R34, R53, -INF , !P5 ;  /* 0xff80000035227808 */ /* 0x000fc80006800000 */
[----:B------:R-:W-:-:S05]  /*34c0*/  FMNMX R25, R34, R25, !PT ;  /* 0x0000001922197209 */ /* 0x000fca0007800000 */
[----:B------:R-:W0:Y:S01]  /*34d0*/  SHFL.BFLY PT, R48, R25, 0x2, 0x1f ;  /* 0x0c401f0019307f89 */ /* 0x000e2200000e0000 */
[----:B------:R-:W-:-:S04]  /*34e0*/  FADD R140, R140, -R10 ;  /* 0x8000000a8c8c7221 */ /* 0x000fc80000000000 */
[----:B------:R-:W-:-:S04]  /*34f0*/  FMUL R140, R140, 1.4426950216293334961 ;  /* 0x3fb8aa3b8c8c7820 */ /* 0x000fc80000400000 */
[----:B------:R1:W-:Y:S01]  /*3500*/  MUFU.EX2 R11, R140 ;  /* 0x0000008c000b7308 */ /* 0x0003e20000000800 */
[----:B0-----:R-:W-:-:S05]  /*3510*/  FMNMX R25, R25, R48, !PT ;  /* 0x0000003019197209 */ /* 0x001fca0007800000 */
[----:B-1----:R-:W0:Y:S01]  /*3520*/  SHFL.BFLY PT, R140, R25, 0x1, 0x1f ;  /* 0x0c201f00198c7f89 */ /* 0x002e2200000e0000 */
[----:B------:R-:W-:Y:S01]  /*3530*/  FADD R31, R31, -R10 ;  /* 0x8000000a1f1f7221 */ /* 0x000fe20000000000 */
[----:B0-----:R-:W-:Y:S02]  /*3540*/  FMNMX R140, R25, R140, !PT ;  /* 0x0000008c198c7209 */ /* 0x001fe40007800000 */
[----:B------:R-:W0:Y:S01]  /*3550*/  S2R R25, SR_TID.X ;  /* 0x0000000000197919 */ /* 0x000e220000002100 */
[----:B------:R-:W-:Y:S01]  /*3560*/  FMUL R31, R31, 1.4426950216293334961 ;  /* 0x3fb8aa3b1f1f7820 */ /* 0x000fe20000400000 */
[----:B------:R-:W-:Y:S01]  /*3570*/  FADD R5, -R10, R5 ;  /* 0x000000050a057221 */ /* 0x000fe20000000100 */
[----:B------:R-:W-:Y:S01]  /*3580*/  MUFU.EX2 R19, R42 ;  /* 0x0000002a00137308 */ /* 0x000fe20000000800 */
[----:B------:R-:W-:-:S07]  /*3590*/  FMNMX R53, R140, R9, !PT ;  /* 0x000000098c357209 */ /* 0x000fce0007800000 */
[----:B------:R1:W-:Y:S01]  /*35a0*/  MUFU.EX2 R42, R31 ;  /* 0x0000001f002a7308 */ /* 0x0003e20000000800 */
[----:B------:R-:W-:Y:S01]  /*35b0*/  FADD R27, R27, -R10 ;  /* 0x8000000a1b1b7221 */ /* 0x000fe20000000000 */
[--C-:B------:R-:W-:Y:S01]  /*35c0*/  FADD R15, R15, -R53.reuse ;  /* 0x800000350f0f7221 */ /* 0x100fe20000000000 */
[----:B-1----:R-:W-:Y:S01]  /*35d0*/  FMUL R31, R5, 1.4426950216293334961 ;  /* 0x3fb8aa3b051f7820 */ /* 0x002fe20000400000 */
[----:B------:R-:W-:-:S04]  /*35e0*/  FADD R5, R14, -R53 ;  /* 0x800000350e057221 */ /* 0x000fc80000000000 */
[----:B------:R0:W1:Y:S01]  /*35f0*/  MUFU.EX2 R14, R31 ;  /* 0x0000001f000e7308 */ /* 0x0000620000000800 */
[----:B------:R-:W-:Y:S01]  /*3600*/  FMUL R27, R27, 1.4426950216293334961 ;  /* 0x3fb8aa3b1b1b7820 */ /* 0x000fe20000400000 */
[----:B------:R-:W-:Y:S01]  /*3610*/  FMUL R220, R15, 1.4426950216293334961 ;  /* 0x3fb8aa3b0fdc7820 */ /* 0x000fe20000400000 */
[----:B------:R-:W-:Y:S01]  /*3620*/  FADD R17, R17, -R53 ;  /* 0x8000003511117221 */ /* 0x000fe20000000000 */
[----:B0-----:R-:W-:Y:S02]  /*3630*/  SHF.R.S32.HI R31, RZ, 0x6, R25 ;  /* 0x00000006ff1f7819 */ /* 0x001fe40000011419 */
[----:B------:R-:W-:Y:S01]  /*3640*/  LOP3.LUT R25, R25, 0x3f, RZ, 0xc0, !PT ;  /* 0x0000003f19197812 */ /* 0x000fe200078ec0ff */
[----:B------:R-:W-:Y:S01]  /*3650*/  FADD R15, R13, -R53 ;  /* 0x800000350d0f7221 */ /* 0x000fe20000000000 */
[----:B------:R-:W-:-:S03]  /*3660*/  SGXT R31, R31, 0x1 ;  /* 0x000000011f1f781a */ /* 0x000fc60000000200 */
[----:B------:R-:W-:Y:S01]  /*3670*/  IMAD.SHL.U32 R25, R25, 0x2, RZ ;  /* 0x0000000219197824 */ /* 0x000fe200078e00ff */
[----:B------:R0:W-:Y:S01]  /*3680*/  MUFU.EX2 R41, R27 ;  /* 0x0000001b00297308 */ /* 0x0001e20000000800 */
[----:B------:R-:W-:Y:S01]  /*3690*/  FMUL R17, R17, 1.4426950216293334961 ;  /* 0x3fb8aa3b11117820 */ /* 0x000fe20000400000 */
[----:B------:R-:W-:Y:S02]  /*36a0*/  FADD R26, R26, -R53 ;  /* 0x800000351a1a7221 */ /* 0x000fe40000000000 */
[----:B------:R-:W-:Y:S01]  /*36b0*/  LOP3.LUT R25, R25, 0x90, R31, 0x78, !PT ;  /* 0x0000009019197812 */ /* 0x000fe200078e781f */
[----:B------:R-:W-:Y:S01]  /*36c0*/  BAR.SYNC.DEFER_BLOCKING 0x0 ;  /* 0x0000000000007b1d */ /* 0x000fe20000010000 */
[----:B0-----:R-:W-:Y:S01]  /*36d0*/  FMUL R27, R15, 1.4426950216293334961 ;  /* 0x3fb8aa3b0f1b7820 */ /* 0x001fe20000400000 */
[----:B------:R-:W-:-:S04]  /*36e0*/  FADD R15, R18, -R53 ;  /* 0x80000035120f7221 */ /* 0x000fc80000000000 */
[----:B------:R0:W-:Y:S01]  /*36f0*/  MUFU.EX2 R13, R17 ;  /* 0x00000011000d7308 */ /* 0x0001e20000000800 */
[----:B------:R-:W-:Y:S01]  /*3700*/  FADD R24, R24, -R53 ;  /* 0x8000003518187221 */ /* 0x000fe20000000000 */
[----:B------:R-:W-:-:S06]  /*3710*/  FADD R222, R222, -R10 ;  /* 0x8000000adede7221 */ /* 0x000fcc0000000000 */
[----:B------:R3:W-:Y:S01]  /*3720*/  MUFU.EX2 R18, R27 ;  /* 0x0000001b00127308 */ /* 0x0007e20000000800 */
[----:B0-----:R-:W-:Y:S01]  /*3730*/  FMUL R17, R26, 1.4426950216293334961 ;  /* 0x3fb8aa3b1a117820 */ /* 0x001fe20000400000 */
[C---:B------:R-:W-:Y:S01]  /*3740*/  LOP3.LUT R26, R25.reuse, 0x40, RZ, 0x3c, !PT ;  /* 0x00000040191a7812 */ /* 0x040fe200078e3cff */
[----:B------:R-:W-:Y:S01]  /*3750*/  FMUL R24, R24, 1.4426950216293334961 ;  /* 0x3fb8aa3b18187820 */ /* 0x000fe20000400000 */
[C---:B---3--:R-:W-:Y:S01]  /*3760*/  LOP3.LUT R27, R25.reuse, 0x20, RZ, 0x3c, !PT ;  /* 0x00000020191b7812 */ /* 0x048fe200078e3cff */
[----:B--2---:R-:W-:Y:S04]  /*3770*/  STS.U16 [R25+UR12+0x2000], R225 ;  /* 0x002000e119007988 */ /* 0x004fe8000800040c */
[----:B----4-:R-:W-:Y:S04]  /*3780*/  STS.U16 [R25+UR12+0x2400], R226 ;  /* 0x002400e219007988 */ /* 0x010fe8000800040c */
[----:B------:R-:W-:Y:S04]  /*3790*/  STS.U16 [R25+UR12+0x2800], R227 ;  /* 0x002800e319007988 */ /* 0x000fe8000800040c */
[----:B-----5:R-:W-:Y:S04]  /*37a0*/  STS.U16 [R25+UR12+0x2c00], R228 ;  /* 0x002c00e419007988 */ /* 0x020fe8000800040c */
        /* <DEDUP_REMOVED lines=12> */
[----:B------:R-:W-:Y:S01]  /*3870*/  STS.U16 [R27+UR12+0x3d00], R30 ;  /* 0x003d001e1b007988 */ /* 0x000fe2000800040c */
[----:B------:R-:W-:-:S03]  /*3880*/  FADD R47, R47, -R10 ;  /* 0x8000000a2f2f7221 */ /* 0x000fc60000000000 */
[----:B------:R-:W-:Y:S01]  /*3890*/  STS.U16 [R26+UR12+0x2200], R247 ;  /* 0x002200f71a007988 */ /* 0x000fe2000800040c */
[----:B------:R-:W-:-:S03]  /*38a0*/  FMUL R49, R222, 1.4426950216293334961 ;  /* 0x3fb8aa3bde317820 */ /* 0x000fc60000400000 */
        /* <DEDUP_REMOVED lines=9> */
[----:B------:R0:W-:Y:S03]  /*3940*/  MUFU.EX2 R222, R24 ;  /* 0x0000001800de7308 */ /* 0x0001e60000000800 */
[----:B------:R-:W-:Y:S04]  /*3950*/  STS.U16 [R25+UR12+0x2700], R240 ;  /* 0x002700f019007988 */ /* 0x000fe8000800040c */
[----:B------:R-:W-:Y:S04]  /*3960*/  STS.U16 [R25+UR12+0x2b00], R224 ;  /* 0x002b00e019007988 */ /* 0x000fe8000800040c */
[----:B------:R-:W-:Y:S04]  /*3970*/  STS.U16 [R25+UR12+0x2f00], R239 ;  /* 0x002f00ef19007988 */ /* 0x000fe8000800040c */
[----:B------:R-:W-:Y:S04]  /*3980*/  STS.U16 [R25+UR12+0x3300], R238 ;  /* 0x003300ee19007988 */ /* 0x000fe8000800040c */
[----:B------:R-:W-:Y:S04]  /*3990*/  STS.U16 [R25+UR12+0x3700], R236 ;  /* 0x003700ec19007988 */ /* 0x000fe8000800040c */
[----:B------:R-:W-:Y:S04]  /*39a0*/  STS.U16 [R25+UR12+0x3b00], R39 ;  /* 0x003b002719007988 */ /* 0x000fe8000800040c */
[----:B------:R2:W-:Y:S01]  /*39b0*/  STS.U16 [R25+UR12+0x3f00], R54 ;  /* 0x003f003619007988 */ /* 0x0005e2000800040c */
[--C-:B0-----:R-:W-:Y:S01]  /*39c0*/  FADD R24, R142, -R53.reuse ;  /* 0x800000358e187221 */ /* 0x101fe20000000000 */
[----:B------:R0:W-:Y:S06]  /*39d0*/  MEMBAR.ALL.CTA ;  /* 0x0000000000007992 */ /* 0x0001ec0000008000 */
[----:B0-----:R-:W0:Y:S01]  /*39e0*/  FENCE.VIEW.ASYNC.S ;  /* 0x00000000000073c6 */ /* 0x001e220000000000 */
[----:B------:R-:W-:Y:S01]  /*39f0*/  FMUL R16, R47, 1.4426950216293334961 ;  /* 0x3fb8aa3b2f107820 */ /* 0x000fe20000400000 */
[----:B------:R-:W-:Y:S01]  /*3a00*/  FMUL R47, R221, 1.4426950216293334961 ;  /* 0x3fb8aa3bdd2f7820 */ /* 0x000fe20000400000 */
[----:B------:R-:W-:Y:S01]  /*3a10*/  FMUL R221, R24, 1.4426950216293334961 ;  /* 0x3fb8aa3b18dd7820 */ /* 0x000fe20000400000 */
[----:B------:R-:W-:Y:S01]  /*3a20*/  FADD R24, R218, -R53 ;  /* 0x80000035da187221 */ /* 0x000fe20000000000 */
[----:B------:R-:W-:-:S03]  /*3a30*/  FADD R223, R223, -R10 ;  /* 0x8000000adfdf7221 */ /* 0x000fc60000000000 */
[----:B------:R-:W-:Y:S01]  /*3a40*/  FMUL R24, R24, 1.4426950216293334961 ;  /* 0x3fb8aa3b18187820 */ /* 0x000fe20000400000 */
[----:B------:R-:W-:Y:S01]  /*3a50*/  FMUL R48, R223, 1.4426950216293334961 ;  /* 0x3fb8aa3bdf307820 */ /* 0x000fe20000400000 */
[--C-:B------:R-:W-:Y:S01]  /*3a60*/  FADD R217, R217, -R10.reuse ;  /* 0x8000000ad9d97221 */ /* 0x100fe20000000000 */
[--C-:B------:R-:W-:Y:S01]  /*3a70*/  FADD R219, R219, -R10.reuse ;  /* 0x8000000adbdb7221 */ /* 0x100fe20000000000 */
[----:B------:R3:W-:Y:S01]  /*3a80*/  MUFU.EX2 R223, R24 ;  /* 0x0000001800df7308 */ /* 0x0007e20000000800 */
[--C-:B------:R-:W-:Y:S01]  /*3a90*/  FADD R231, R231, -R10.reuse ;  /* 0x8000000ae7e77221 */ /* 0x100fe20000000000 */
[--C-:B------:R-:W-:Y:S01]  /*3aa0*/  FADD R233, R233, -R10.reuse ;  /* 0x8000000ae9e97221 */ /* 0x100fe20000000000 */
[--C-:B------:R-:W-:Y:S01]  /*3ab0*/  FADD R216, R216, -R53.reuse ;  /* 0x80000035d8d87221 */ /* 0x100fe20000000000 */
[--C-:B------:R-:W-:Y:S01]  /*3ac0*/  FADD R35, R35, -R10.reuse ;  /* 0x8000000a23237221 */ /* 0x100fe20000000000 */
[----:B------:R-:W-:Y:S01]  /*3ad0*/  FADD R243, R243, -R10 ;  /* 0x8000000af3f37221 */ /* 0x000fe20000000000 */
[--C-:B------:R-:W-:Y:S01]  /*3ae0*/  FADD R28, R28, -R53.reuse ;  /* 0x800000351c1c7221 */ /* 0x100fe20000000000 */
[----:B------:R-:W-:Y:S01]  /*3af0*/  FADD R29, R29, -R53 ;  /* 0x800000351d1d7221 */ /* 0x000fe20000000000 */
[----:B---3--:R-:W-:Y:S01]  /*3b00*/  FADD R24, -R53, R9 ;  /* 0x0000000935187221 */ /* 0x008fe20000000100 */
[--C-:B------:R-:W-:Y:S01]  /*3b10*/  FADD R33, R33, -R53.reuse ;  /* 0x8000003521217221 */ /* 0x100fe20000000000 */
[--C-:B------:R-:W-:Y:S01]  /*3b20*/  FADD R32, R32, -R53.reuse ;  /* 0x8000003520207221 */ /* 0x100fe20000000000 */
[--C-:B------:R-:W-:Y:S01]  /*3b30*/  FADD R36, R36, -R53.reuse ;  /* 0x8000003524247221 */ /* 0x100fe20000000000 */
[----:B------:R-:W-:Y:S01]  /*3b40*/  FADD R34, R34, -R53 ;  /* 0x8000003522227221 */ /* 0x000fe20000000000 */
[----:B------:R-:W-:Y:S01]  /*3b50*/  FMUL R44, R217, 1.4426950216293334961 ;  /* 0x3fb8aa3bd92c7820 */ /* 0x000fe20000400000 */
        /* <DEDUP_REMOVED lines=16> */
[----:B------:R-:W3:Y:S08]  /*3c60*/  MUFU.EX2 R225, R24 ;  /* 0x0000001800e17308 */ /* 0x000ef00000000800 */
[----:B------:R-:W4:Y:S08]  /*3c70*/  MUFU.EX2 R16, R16 ;  /* 0x0000001000107308 */ /* 0x000f300000000800 */
[----:B------:R-:W-:Y:S08]  /*3c80*/  MUFU.EX2 R40, R37 ;  /* 0x0000002500287308 */ /* 0x000ff00000000800 */
        /* <DEDUP_REMOVED lines=10> */
[----:B------:R-:W5:Y:S08]  /*3d30*/  MUFU.EX2 R220, R220 ;  /* 0x000000dc00dc7308 */ /* 0x000f700000000800 */
[----:B------:R-:W0:Y:S08]  /*3d40*/  MUFU.EX2 R15, R15 ;  /* 0x0000000f000f7308 */ /* 0x000e300000000800 */
[----:B------:R-:W-:Y:S08]  /*3d50*/  MUFU.EX2 R17, R17 ;  /* 0x0000001100117308 */ /* 0x000ff00000000800 */
[----:B------:R0:W0:Y:S08]  /*3d60*/  MUFU.EX2 R55, R28 ;  /* 0x0000001c00377308 */ /* 0x0000300000000800 */
[----:B------:R0:W-:Y:S08]  /*3d70*/  MUFU.EX2 R217, R29 ;  /* 0x0000001d00d97308 */ /* 0x0001f00000000800 */
[----:B------:R-:W0:Y:S08]  /*3d80*/  MUFU.EX2 R219, R33 ;  /* 0x0000002100db7308 */ /* 0x000e300000000800 */
[----:B------:R0:W-:Y:S08]  /*3d90*/  MUFU.EX2 R142, R32 ;  /* 0x00000020008e7308 */ /* 0x0001f00000000800 */
[----:B------:R-:W0:Y:S08]  /*3da0*/  MUFU.EX2 R221, R221 ;  /* 0x000000dd00dd7308 */ /* 0x000e300000000800 */
[----:B------:R-:W0:Y:S08]  /*3db0*/  MUFU.EX2 R218, R36 ;  /* 0x0000002400da7308 */ /* 0x000e300000000800 */
[----:B------:R-:W-:Y:S08]  /*3dc0*/  MUFU.EX2 R46, R46 ;  /* 0x0000002e002e7308 */ /* 0x000ff00000000800 */
[----:B------:R0:W0:Y:S01]  /*3dd0*/  MUFU.EX2 R9, R34 ;  /* 0x0000002200097308 */ /* 0x0000220000000800 */
[-C--:B-1----:R-:W-:Y:S01]  /*3de0*/  FMUL R58, R58, R14.reuse ;  /* 0x0000000e3a3a7220 */ /* 0x082fe20000400000 */
[-C--:B------:R-:W-:Y:S01]  /*3df0*/  FMUL R59, R59, R14.reuse ;  /* 0x0000000e3b3b7220 */ /* 0x080fe20000400000 */
        /* <DEDUP_REMOVED lines=13> */
[----:B------:R-:W-:Y:S01]  /*3ed0*/  FMUL R87, R87, R14 ;  /* 0x0000000e57577220 */ /* 0x000fe20000400000 */
[-C--:B---3--:R-:W-:Y:S01]  /*3ee0*/  FMUL R56, R56, R225.reuse ;  /* 0x000000e138387220 */ /* 0x088fe20000400000 */
        /* <DEDUP_REMOVED lines=15> */
[----:B--2---:R-:W-:-:S02]  /*3fe0*/  F2FP.F16.F32.PACK_AB R25, R12, R11 ;  /* 0x0000000b0c19723e */ /* 0x004fc400000000ff */
[----:B----4-:R-:W-:Y:S02]  /*3ff0*/  F2FP.F16.F32.PACK_AB R27, R19, R16 ;  /* 0x00000010131b723e */ /* 0x010fe400000000ff */
[----:B-----5:R-:W-:Y:S02]  /*4000*/  F2FP.F16.F32.PACK_AB R24, R220, R5 ;  /* 0x00000005dc18723e */ /* 0x020fe400000000ff */
[----:B------:R-:W-:Y:S02]  /*4010*/  F2FP.F16.F32.PACK_AB R26, R18, R13 ;  /* 0x0000000d121a723e */ /* 0x000fe400000000ff */
[----:B0-----:R-:W-:Y:S02]  /*4020*/  F2FP.F16.F32.PACK_AB R28, R222, R15 ;  /* 0x0000000fde1c723e */ /* 0x001fe400000000ff */
[----:B------:R-:W-:Y:S02]  /*4030*/  F2FP.F16.F32.PACK_AB R29, R41, R40 ;  /* 0x00000028291d723e */ /* 0x000fe400000000ff */
[----:B------:R-:W-:-:S02]  /*4040*/  F2FP.F16.F32.PACK_AB R30, R55, R17 ;  /* 0x00000011371e723e */ /* 0x000fc400000000ff */
[----:B------:R-:W-:Y:S02]  /*4050*/  F2FP.F16.F32.PACK_AB R31, R43, R42 ;  /* 0x0000002a2b1f723e */ /* 0x000fe400000000ff */
[----:B------:R-:W-:Y:S02]  /*4060*/  F2FP.F16.F32.PACK_AB R32, R219, R217 ;  /* 0x000000d9db20723e */ /* 0x000fe400000000ff */
[----:B------:R-:W-:Y:S02]  /*4070*/  F2FP.F16.F32.PACK_AB R33, R45, R44 ;  /* 0x0000002c2d21723e */ /* 0x000fe400000000ff */
[----:B------:R-:W-:Y:S02]  /*4080*/  F2FP.F16.F32.PACK_AB R34, R221, R142 ;  /* 0x0000008edd22723e */ /* 0x000fe400000000ff */
[----:B------:R-:W-:Y:S02]  /*4090*/  F2FP.F16.F32.PACK_AB R35, R48, R47 ;  /* 0x0000002f3023723e */ /* 0x000fe400000000ff */
[----:B------:R-:W-:-:S02]  /*40a0*/  F2FP.F16.F32.PACK_AB R36, R223, R218 ;  /* 0x000000dadf24723e */ /* 0x000fc400000000ff */
[----:B------:R-:W-:Y:S02]  /*40b0*/  F2FP.F16.F32.PACK_AB R37, R52, R49 ;  /* 0x000000313425723e */ /* 0x000fe400000000ff */
[----:B------:R-:W-:Y:S02]  /*40c0*/  F2FP.F16.F32.PACK_AB R38, R9, R46 ;  /* 0x0000002e0926723e */ /* 0x000fe400000000ff */
[----:B------:R-:W-:Y:S01]  /*40d0*/  F2FP.F16.F32.PACK_AB R39, R140, R51 ;  /* 0x000000338c27723e */ /* 0x000fe200000000ff */
[----:B------:R-:W-:Y:S06]  /*40e0*/  BAR.SYNC.DEFER_BLOCKING 0x0 ;  /* 0x0000000000007b1d */ /* 0x000fec0000010000 */
[----:B------:R-:W-:-:S06]  /*40f0*/  WARPGROUP.ARRIVE ;  /* 0x00000000000079c5 */ /* 0x000fcc0000000000 */
[----:B------:R-:W-:Y:S04]  /*4100*/  HGMMA.64x64x16.F32 R56, R24, gdesc[UR16], R56 ;  /* 0x00e0001018387df0 */ /* 0x000fe80008700838 */
[----:B------:R-:W-:Y:S01]  /*4110*/  HGMMA.64x64x16.F32 R56, R28, gdesc[UR8], R56 ;  /* 0x00e000081c387df0 */ /* 0x000fe20008700838 */
[----:B------:R-:W-:Y:S01]  /*4120*/  FADD R11, R11, R12 ;  /* 0x0000000c0b0b7221 */ /* 0x000fe20000000000 */
[----:B------:R-:W-:-:S03]  /*4130*/  FADD R220, R5, R220 ;  /* 0x000000dc05dc7221 */ /* 0x000fc60000000000 */
        /* <DEDUP_REMOVED lines=11> */
[----:B------:R-:W-:Y:S01]  /*41f0*/  HGMMA.64x64x16.F32 R56, R32, gdesc[UR20], R56 ;  /* 0x00e0001420387df0 */ /* 0x000fe20008700838 */
[----:B------:R-:W-:Y:S02]  /*4200*/  FADD R222, R55, R222 ;  /* 0x000000de37de7221 */ /* 0x000fe40000000000 */
[----:B------:R-:W-:Y:S02]  /*4210*/  FADD R44, R44, R43 ;  /* 0x0000002b2c2c7221 */ /* 0x000fe40000000000 */
[----:B------:R-:W-:Y:S02]  /*4220*/  FADD R222, R217, R222 ;  /* 0x000000ded9de7221 */ /* 0x000fe40000000000 */
[----:B------:R-:W-:Y:S02]  /*4230*/  FADD R44, R45, R44 ;  /* 0x0000002c2d2c7221 */ /* 0x000fe40000000000 */
[----:B------:R-:W-:-:S02]  /*4240*/  FADD R219, R219, R222 ;  /* 0x000000dedbdb7221 */ /* 0x000fc40000000000 */
[----:B------:R-:W-:Y:S02]  /*4250*/  FADD R47, R47, R44 ;  /* 0x0000002c2f2f7221 */ /* 0x000fe40000000000 */
        /* <DEDUP_REMOVED lines=10> */
[----:B------:R-:W-:-:S03]  /*4300*/  FADD R46, R9, R46 ;  /* 0x0000002e092e7221 */ /* 0x000fc60000000000 */
[----:B------:R-:W0:Y:S04]  /*4310*/  SHFL.BFLY PT, R12, R51, 0x2, 0x1f ;  /* 0x0c401f00330c7f89 */ /* 0x000e2800000e0000 */
[----:B------:R-:W1:Y:S01]  /*4320*/  SHFL.BFLY PT, R5, R46, 0x2, 0x1f ;  /* 0x0c401f002e057f89 */ /* 0x000e6200000e0000 */
[----:B------:R-:W-:Y:S01]  /*4330*/  HGMMA.64x64x16.F32 R56, R36, gdesc[UR24], R56, gsb0 ;  /* 0x00e0001824387df0 */ /* 0x000fe20008000838 */
[----:B0-----:R-:W-:Y:S01]  /*4340*/  FADD R9, R51, R12 ;  /* 0x0000000c33097221 */ /* 0x001fe20000000000 */
[----:B-1----:R-:W-:Y:S01]  /*4350*/  FADD R5, R46, R5 ;  /* 0x000000052e057221 */ /* 0x002fe20000000000 */
[----:B------:R-:W-:-:S03]  /*4360*/  UIADD3 UR4, UP0, UR4, 0x40, URZ ;  /* 0x0000004004047890 */ /* 0x000fc6000ff1e03f */
[----:B------:R-:W0:Y:S01]  /*4370*/  SHFL.BFLY PT, R16, R9, 0x1, 0x1f ;  /* 0x0c201f0009107f89 */ /* 0x000e2200000e0000 */
[----:B------:R-:W-:-:S03]  /*4380*/  UIADD3.X UR5, URZ, UR5, URZ, UP0, !UPT ;  /* 0x000000053f057290 */ /* 0x000fc600087fe43f */
[----:B------:R-:W1:Y:S01]  /*4390*/  SHFL.BFLY PT, R12, R5, 0x1, 0x1f ;  /* 0x0c201f00050c7f89 */ /* 0x000e6200000e0000 */
[----:B------:R-:W-:Y:S02]  /*43a0*/  ISETP.LE.U32.AND P0, PT, R2, UR4, PT ;  /* 0x0000000402007c0c */ /* 0x000fe4000bf03070 */
[----:B------:R-:W-:-:S05]  /*43b0*/  IMAD.U32 R13, RZ, RZ, UR5 ;  /* 0x00000005ff0d7e24 */ /* 0x000fca000f8e00ff */
[----:B------:R-:W-:Y:S01]  /*43c0*/  ISETP.GE.U32.AND.EX P0, PT, R13, RZ, PT, P0 ;  /* 0x000000ff0d00720c */ /* 0x000fe20003f06100 */
[----:B------:R-:W-:Y:S02]  /*43d0*/  IMAD R4, R143, 0x40, R4 ;  /* 0x000000408f047824 */ /* 0x000fe400078e0204 */
[----:B------:R-:W-:Y:S02]  /*43e0*/  IMAD R6, R141, 0x40, R6 ;  /* 0x000000408d067824 */ /* 0x000fe400078e0206 */
[----:B0-----:R-:W-:Y:S01]  /*43f0*/  FADD R11, R9, R16 ;  /* 0x00000010090b7221 */ /* 0x001fe20000000000 */
[----:B-1----:R-:W-:-:S03]  /*4400*/  FADD R12, R5, R12 ;  /* 0x0000000c050c7221 */ /* 0x002fc60000000000 */
[----:B------:R-:W-:Y:S01]  /*4410*/  FFMA R7, R14, R7, R11 ;  /* 0x000000070e077223 */ /* 0x000fe2000000000b */
[----:B------:R-:W-:Y:S02]  /*4420*/  IMAD.MOV.U32 R9, RZ, RZ, R53 ;  /* 0x000000ffff097224 */ /* 0x000fe400078e0035 */
[----:B------:R-:W-:Y:S01]  /*4430*/  FFMA R8, R225, R8, R12 ;  /* 0x00000008e1087223 */ /* 0x000fe2000000000c */
[----:B------:R-:W-:Y:S01]  /*4440*/  IMAD.MOV.U32 R5, RZ, RZ, R10 ;  /* 0x000000ffff057224 */ /* 0x000fe200078e000a */
[----:B------:R-:W-:Y:S02]  /*4450*/  WARPGROUP.DEPBAR.LE gsb0, 0x0 ;  /* 0x00008000000079c5 */ /* 0x000fe40000010000 */
[----:B------:R-:W-:Y:S05]  /*4460*/  @!P0 BRA `(.L_x_1) ;  /* 0xffffffd800488947 */ /* 0x000fea000383ffff */
.L_x_0:
[----:B------:R-:W-:Y:S02]  /*4470*/  IMAD.MOV.U32 R19, RZ, RZ, R7 ;  /* 0x000000ffff137224 */ /* 0x000fe400078e0007 */
[----:B0-----:R-:W-:Y:S01]  /*4480*/  FMUL R3, R86, 0.25 ;  /* 0x3e80000056037820 */ /* 0x001fe20000400000 */
[----:B------:R-:W-:Y:S01]  /*4490*/  FMUL R2, R87, 0.25 ;  /* 0x3e80000057027820 */ /* 0x000fe20000400000 */
[----:B------:R-:W-:Y:S01]  /*44a0*/  FMUL R5, R82, 0.25 ;  /* 0x3e80000052057820 */ /* 0x000fe20000400000 */
[----:B------:R-:W-:Y:S01]  /*44b0*/  FMUL R4, R83, 0.25 ;  /* 0x3e80000053047820 */ /* 0x000fe20000400000 */
[----:B------:R-:W-:Y:S01]  /*44c0*/  FSETP.GT.AND P0, PT, |R19|, 8.50705917302346158658e+37, PT ;  /* 0x7e8000001300780b */ /* 0x000fe20003f04200 */
[----:B------:R-:W-:Y:S02]  /*44d0*/  IMAD.MOV.U32 R20, RZ, RZ, R8 ;  /* 0x000000ffff147224 */ /* 0x000fe400078e0008 */
[----:B------:R-:W-:Y:S01]  /*44e0*/  FMUL R6, R75, 0.25 ;  /* 0x3e8000004b067820 */ /* 0x000fe20000400000 */
[----:B------:R-:W-:Y:S01]  /*44f0*/  FMUL R12, R71, 0.25 ;  /* 0x3e800000470c7820 */ /* 0x000fe20000400000 */
[----:B------:R-:W-:Y:S01]  /*4500*/  FSEL R15, R3, R86, P0 ;  /* 0x00000056030f7208 */ /* 0x000fe20000000000 */
[----:B------:R-:W-:Y:S01]  /*4510*/  FMUL R3, R78, 0.25 ;  /* 0x3e8000004e037820 */ /* 0x000fe20000400000 */
[----:B------:R-:W-:Y:S01]  /*4520*/  FSEL R87, R2, R87, P0 ;  /* 0x0000005702577208 */ /* 0x000fe20000000000 */
[----:B------:R-:W-:Y:S01]  /*4530*/  FMUL R7, R62, 0.25 ;  /* 0x3e8000003e077820 */ /* 0x000fe20000400000 */
[----:B------:R-:W-:Y:S01]  /*4540*/  FSEL R17, R5, R82, P0 ;  /* 0x0000005205117208 */ /* 0x000fe20000000000 */
[----:B------:R-:W0:Y:S01]  /*4550*/  S2R R2, SR_TID.X ;  /* 0x0000000000027919 */ /* 0x000e220000002100 */
[----:B------:R-:W-:Y:S01]  /*4560*/  FMUL R5, R74, 0.25 ;  /* 0x3e8000004a057820 */ /* 0x000fe20000400000 */
[----:B------:R-:W-:Y:S01]  /*4570*/  FSEL R21, R3, R78, P0 ;  /* 0x0000004e03157208 */ /* 0x000fe20000000000 */
        /* <DEDUP_REMOVED lines=9> */
[----:B------:R-:W-:Y:S01]  /*4610*/  FSETP.GT.AND P1, PT, |R20|, 8.50705917302346158658e+37, PT ;  /* 0x7e8000001400780b */ /* 0x000fe20003f24200 */
[----:B------:R-:W-:Y:S01]  /*4620*/  BAR.SYNC.DEFER_BLOCKING 0x0 ;  /* 0x0000000000007b1d */ /* 0x000fe20000010000 */
        /* <DEDUP_REMOVED lines=13> */
[----:B------:R-:W1:Y:S01]  /*4700*/  LDC R86, c[0x0][0x278] ;  /* 0x00009e00ff567b82 */ /* 0x000e620000000800 */
        /* <DEDUP_REMOVED lines=15> */
[----:B0-----:R-:W-:Y:S01]  /*4800*/  IMAD.SHL.U32 R3, R2, 0x8, RZ ;  /* 0x0000000802037824 */ /* 0x001fe200078e00ff */
[----:B------:R-:W-:Y:S01]  /*4810*/  FSEL R14, R6, R81, P1 ;  /* 0x00000051060e7208 */ /* 0x000fe20000800000 */
[----:B------:R-:W-:Y:S01]  /*4820*/  FMUL R6, R73, 0.25 ;  /* 0x3e80000049067820 */ /* 0x000fe20000400000 */
[----:B------:R-:W-:Y:S01]  /*4830*/  FSEL R30, R4, R69, P1 ;  /* 0x00000045041e7208 */ /* 0x000fe20000800000 */
[----:B------:R-:W-:Y:S01]  /*4840*/  FMUL R4, R61, 0.25 ;  /* 0x3e8000003d047820 */ /* 0x000fe20000400000 */
[----:B------:R-:W-:Y:S01]  /*4850*/  FSEL R60, R5, R60, P1 ;  /* 0x0000003c053c7208 */ /* 0x000fe20000800000 */
[----:B------:R-:W0:Y:S01]  /*4860*/  LDC.64 R94, c[0x0][0x228] ;  /* 0x00008a00ff5e7b82 */ /* 0x000e220000000a00 */
[----:B------:R-:W-:Y:S01]  /*4870*/  LOP3.LUT R5, R3, 0x380, RZ, 0xc0, !PT ;  /* 0x0000038003057812 */ /* 0x000fe200078ec0ff */
[----:B------:R-:W-:Y:S01]  /*4880*/  FMUL R3, R56, 0.25 ;  /* 0x3e80000038037820 */ /* 0x000fe20000400000 */
[----:B------:R-:W-:Y:S01]  /*4890*/  FSEL R28, R6, R73, P1 ;  /* 0x00000049061c7208 */ /* 0x000fe20000800000 */
[----:B------:R-:W-:Y:S01]  /*48a0*/  FMUL R6, R65, 0.25 ;  /* 0x3e80000041067820 */ /* 0x000fe20000400000 */
[----:B------:R-:W-:Y:S01]  /*48b0*/  FSEL R38, R4, R61, P1 ;  /* 0x0000003d04267208 */ /* 0x000fe20000800000 */
[----:B------:R-:W-:Y:S01]  /*48c0*/  ULDC.64 UR4, c[0x0][0x270] ;  /* 0x00009c0000047ab9 */ /* 0x000fe20000000a00 */
[----:B------:R-:W-:Y:S01]  /*48d0*/  LOP3.LUT R4, R2, 0x7, RZ, 0xc0, !PT ;  /* 0x0000000702047812 */ /* 0x000fe200078ec0ff */
[----:B------:R-:W-:Y:S01]  /*48e0*/  UIMAD UR4, UR7, UR4, URZ ;  /* 0x00000004070472a4 */ /* 0x000fe2000f8e023f */
[----:B------:R-:W-:-:S02]  /*48f0*/  FSEL R31, R7, R62, P0 ;  /* 0x0000003e071f7208 */ /* 0x000fc40000000000 */
[----:B------:R-:W-:Y:S01]  /*4900*/  FSEL R56, R3, R56, P1 ;  /* 0x0000003803387208 */ /* 0x000fe20000800000 */
[----:B------:R-:W-:Y:S01]  /*4910*/  FMUL R3, R20, 8388608 ;  /* 0x4b00000014037820 */ /* 0x000fe20000400000 */
[----:B------:R-:W-:Y:S02]  /*4920*/  LEA R7, R4, UR12, 0x4 ;  /* 0x0000000c04077c11 */ /* 0x000fe4000f8e20ff */
[----:B------:R-:W-:Y:S01]  /*4930*/  FSEL R36, R6, R65, P1 ;  /* 0x0000004106247208 */ /* 0x000fe20000800000 */
[----:B------:R-:W-:Y:S01]  /*4940*/  FMUL R6, R57, 0.25 ;  /* 0x3e80000039067820 */ /* 0x000fe20000400000 */
[----:B------:R-:W-:Y:S01]  /*4950*/  LOP3.LUT R8, R2, 0x8, RZ, 0xc0, !PT ;  /* 0x0000000802087812 */ /* 0x000fe200078ec0ff */
[--C-:B------:R-:W-:Y:S01]  /*4960*/  IMAD R9, R4, -0x8, R7.reuse ;  /* 0xfffffff804097824 */ /* 0x100fe200078e0207 */
[----:B------:R-:W-:Y:S02]  /*4970*/  FSETP.GEU.AND P2, PT, R20, 1.175494350822287508e-38, PT ;  /* 0x008000001400780b */ /* 0x000fe40003f4e000 */
[----:B------:R-:W-:Y:S01]  /*4980*/  FSEL R44, R6, R57, P1 ;  /* 0x00000039062c7208 */ /* 0x000fe20000800000 */
[----:B------:R-:W-:Y:S01]  /*4990*/  IMAD R4, R8, 0x80, R7 ;  /* 0x0000008008047824 */ /* 0x000fe200078e0207 */
[----:B------:R-:W-:Y:S01]  /*49a0*/  FSEL R66, R3, R20, !P2 ;  /* 0x0000001403427208 */ /* 0x000fe20005000000 */
[----:B------:R-:W-:Y:S01]  /*49b0*/  IMAD.SHL.U32 R6, R2, 0x4, RZ ;  /* 0x0000000402067824 */ /* 0x000fe200078e00ff */
[----:B------:R-:W-:Y:S01]  /*49c0*/  FSETP.GEU.AND P4, PT, |R19|, 1.175494350822287508e-38, PT ;  /* 0x008000001300780b */ /* 0x000fe20003f8e200 */
[----:B------:R-:W-:-:S02]  /*49d0*/  IMAD.IADD R62, R5, 0x1, R4 ;  /* 0x00000001053e7824 */ /* 0x000fc400078e0204 */
[C---:B------:R-:W-:Y:S01]  /*49e0*/  FMUL R4, R19.reuse, 8388608 ;  /* 0x4b00000013047820 */ /* 0x040fe20000400000 */
[----:B------:R-:W-:Y:S01]  /*49f0*/  VIADD R3, R66, 0xc0cafb0d ;  /* 0xc0cafb0d42037836 */ /* 0x000fe20000000000 */
[----:B------:R-:W-:Y:S02]  /*4a00*/  FSETP.GEU.AND P3, PT, R19, 1.175494350822287508e-38, PT ;  /* 0x008000001300780b */ /* 0x000fe40003f6e000 */
[----:B------:R-:W-:Y:S02]  /*4a10*/  LOP3.LUT R6, R6, 0xc0, RZ, 0xc0, !PT ;  /* 0x000000c006067812 */ /* 0x000fe400078ec0ff */
[----:B------:R-:W-:Y:S02]  /*4a20*/  LOP3.LUT R5, R3, 0xff800000, RZ, 0xc0, !PT ;  /* 0xff80000003057812 */ /* 0x000fe400078ec0ff */
[----:B------:R-:W-:Y:S01]  /*4a30*/  FSEL R70, R4, R19, !P3 ;  /* 0x0000001304467208 */ /* 0x000fe20005800000 */
[----:B------:R-:W-:Y:S01]  /*4a40*/  @P0 FMUL R19, R19, 0.25 ;  /* 0x3e80000013130820 */ /* 0x000fe20000400000 */
[----:B------:R-:W-:Y:S01]  /*4a50*/  IMAD.IADD R13, R6, 0x1, R9 ;  /* 0x00000001060d7824 */ /* 0x000fe200078e0209 */
[----:B------:R-:W-:Y:S01]  /*4a60*/  FSEL R4, RZ, -23, P2 ;  /* 0xc1b80000ff047808 */ /* 0x000fe20001000000 */
[----:B------:R-:W-:Y:S01]  /*4a70*/  @!P4 FMUL R15, R15, 16777216 ;  /* 0x4b8000000f0fc820 */ /* 0x000fe20000400000 */
[----:B------:R-:W-:Y:S01]  /*4a80*/  I2FP.F32.S32 R7, R5 ;  /* 0x0000000500077245 */ /* 0x000fe20000201400 */
[----:B------:R-:W-:Y:S01]  /*4a90*/  @!P4 FMUL R19, R19, 16777216 ;  /* 0x4b8000001313c820 */ /* 0x000fe20000400000 */
[----:B------:R-:W-:Y:S01]  /*4aa0*/  LEA.HI R3, R8, R13, RZ, 0x1f ;  /* 0x0000000d08037211 */ /* 0x000fe200078ff8ff */
[----:B------:R-:W-:Y:S01]  /*4ab0*/  VIADD R6, R70, 0xc0cafb0d ;  /* 0xc0cafb0d46067836 */ /* 0x000fe20000000000 */
[----:B------:R-:W-:Y:S01]  /*4ac0*/  FSETP.GEU.AND P0, PT, |R20|, 1.175494350822287508e-38, PT ;  /* 0x008000001400780b */ /* 0x000fe20003f0e200 */
[----:B------:R-:W-:Y:S01]  /*4ad0*/  FFMA.FTZ R8, R7, 1.1920928955078125e-07, R4 ;  /* 0x3400000007087823 */ /* 0x000fe20000010004 */
[----:B------:R-:W-:Y:S01]  /*4ae0*/  @!P4 FMUL R87, R87, 16777216 ;  /* 0x4b8000005757c820 */ /* 0x000fe20000400000 */
[----:B------:R-:W2:Y:S01]  /*4af0*/  MUFU.RCP R4, R19 ;  /* 0x0000001300047308 */ /* 0x000ea20000001000 */
[----:B------:R-:W-:Y:S01]  /*4b00*/  LOP3.LUT R9, R6, 0xff800000, RZ, 0xc0, !PT ;  /* 0xff80000006097812 */ /* 0x000fe200078ec0ff */
[----:B------:R-:W-:Y:S01]  /*4b10*/  @!P4 FMUL R83, R83, 16777216 ;  /* 0x4b8000005353c820 */ /* 0x000fe20000400000 */
[----:B------:R-:W-:Y:S01]  /*4b20*/  FSEL R6, RZ, -23, P3 ;  /* 0xc1b80000ff067808 */ /* 0x000fe20001800000 */
[----:B------:R-:W-:Y:S01]  /*4b30*/  @!P4 FMUL R17, R17, 16777216 ;  /* 0x4b8000001111c820 */ /* 0x000fe20000400000 */
[----:B------:R-:W-:Y:S01]  /*4b40*/  I2FP.F32.S32 R11, R9 ;  /* 0x00000009000b7245 */ /* 0x000fe20000201400 */
[----:B------:R-:W-:Y:S01]  /*4b50*/  @!P4 FMUL R79, R79, 16777216 ;  /* 0x4b8000004f4fc820 */ /* 0x000fe20000400000 */
        /* <DEDUP_REMOVED lines=11> */
[----:B------:R-:W-:-:S02]  /*4c10*/  IMAD.IADD R5, R66, 0x1, -R5 ;  /* 0x0000000142057824 */ /* 0x000fc400078e0a05 */
[C---:B--2---:R-:W-:Y:S01]  /*4c20*/  FMUL R16, R4.reuse, R15 ;  /* 0x0000000f04107220 */ /* 0x044fe20000400000 */
[C---:B------:R-:W-:Y:S01]  /*4c30*/  FMUL R87, R4.reuse, R87 ;  /* 0x0000005704577220 */ /* 0x040fe20000400000 */
        /* <DEDUP_REMOVED lines=13> */
[----:B------:R-:W-:Y:S01]  /*4d10*/  FMUL R42, R4, R35 ;  /* 0x00000023042a7220 */ /* 0x000fe20000400000 */
[----:B------:R-:W-:Y:S01]  /*4d20*/  FFMA.FTZ R13, R11, 1.1920928955078125e-07, R6 ;  /* 0x340000000b0d7823 */ /* 0x000fe20000010006 */
[----:B------:R-:W-:-:S02]  /*4d30*/  IMAD.IADD R4, R70, 0x1, -R9 ;  /* 0x0000000146047824 */ /* 0x000fc400078e0a09 */
[----:B------:R-:W-:Y:S01]  /*4d40*/  FADD R9, R5, -1 ;  /* 0xbf80000005097421 */ /* 0x000fe20000000000 */
[----:B------:R-:W-:Y:S02]  /*4d50*/  IMAD.MOV.U32 R6, RZ, RZ, 0x3dc6b27f ;  /* 0x3dc6b27fff067424 */ /* 0x000fe400078e00ff */
[----:B------:R-:W-:Y:S01]  /*4d60*/  @P1 FMUL R20, R20, 0.25 ;  /* 0x3e80000014141820 */ /* 0x000fe20000400000 */
[----:B------:R-:W-:Y:S01]  /*4d70*/  FADD R11, R4, -1 ;  /* 0xbf800000040b7421 */ /* 0x000fe20000000000 */
[----:B------:R-:W-:Y:S01]  /*4d80*/  @!P0 FMUL R12, R12, 16777216 ;  /* 0x4b8000000c0c8820 */ /* 0x000fe20000400000 */
[-C--:B------:R-:W-:Y:S01]  /*4d90*/  FFMA.FTZ R4, R9, R6.reuse, -0.16845393180847167969 ;  /* 0xbe2c7f3009047423 */ /* 0x080fe20000010006 */
[----:B------:R-:W-:Y:S01]  /*4da0*/  @!P0 FMUL R20, R20, 16777216 ;  /* 0x4b80000014148820 */ /* 0x000fe20000400000 */
[----:B------:R-:W-:Y:S01]  /*4db0*/  FFMA.FTZ R6, R11, R6, -0.16845393180847167969 ;  /* 0xbe2c7f300b067423 */ /* 0x000fe20000010006 */
[----:B------:R-:W-:Y:S01]  /*4dc0*/  @!P0 FMUL R38, R38, 16777216 ;  /* 0x4b80000026268820 */ /* 0x000fe20000400000 */
[----:B------:R-:W-:Y:S01]  /*4dd0*/  FFMA.FTZ R4, R9, R4, 0.1716887056827545166 ;  /* 0x3e2fcf2a09047423 */ /* 0x000fe20000010004 */
[----:B------:R-:W2:Y:S01]  /*4de0*/  MUFU.RCP R7, R20 ;  /* 0x0000001400077308 */ /* 0x000ea20000001000 */
[----:B------:R-:W-:Y:S01]  /*4df0*/  FFMA.FTZ R6, R11, R6, 0.1716887056827545166 ;  /* 0x3e2fcf2a0b067423 */ /* 0x000fe20000010006 */
[----:B------:R-:W-:Y:S01]  /*4e00*/  @!P0 FMUL R60, R60, 16777216 ;  /* 0x4b8000003c3c8820 */ /* 0x000fe20000400000 */
[----:B------:R-:W-:Y:S01]  /*4e10*/  FFMA.FTZ R4, R9, R4, -0.17900948226451873779 ;  /* 0xbe374e4309047423 */ /* 0x000fe20000010004 */
[----:B------:R-:W-:Y:S01]  /*4e20*/  @!P0 FMUL R44, R44, 16777216 ;  /* 0x4b8000002c2c8820 */ /* 0x000fe20000400000 */
[----:B------:R-:W-:Y:S01]  /*4e30*/  FFMA.FTZ R6, R11, R6, -0.17900948226451873779 ;  /* 0xbe374e430b067423 */ /* 0x000fe20000010006 */
[----:B------:R-:W-:Y:S01]  /*4e40*/  @!P0 FMUL R56, R56, 16777216 ;  /* 0x4b80000038388820 */ /* 0x000fe20000400000 */
[----:B------:R-:W-:Y:S01]  /*4e50*/  FFMA.FTZ R4, R9, R4, 0.20512372255325317383 ;  /* 0x3e520bf409047423 */ /* 0x000fe20000010004 */
[----:B------:R-:W-:Y:S01]  /*4e60*/  @!P0 FMUL R14, R14, 16777216 ;  /* 0x4b8000000e0e8820 */ /* 0x000fe20000400000 */
[----:B------:R-:W-:Y:S01]  /*4e70*/  FFMA.FTZ R6, R11, R6, 0.20512372255325317383 ;  /* 0x3e520bf40b067423 */ /* 0x000fe20000010006 */
[----:B------:R-:W-:Y:S01]  /*4e80*/  @!P0 FMUL R84, R84, 16777216 ;  /* 0x4b80000054548820 */ /* 0x000fe20000400000 */
[C---:B------:R-:W-:Y:S01]  /*4e90*/  FFMA.FTZ R4, R9.reuse, R4, -0.24046532809734344482 ;  /* 0xbe763c8b09047423 */ /* 0x040fe20000010004 */
[----:B------:R-:W-:Y:S01]  /*4ea0*/  @!P0 FMUL R80, R80, 16777216 ;  /* 0x4b80000050508820 */ /* 0x000fe20000400000 */
[----:B------:R-:W-:Y:S01]  /*4eb0*/  @!P0 FMUL R22, R22, 16777216 ;  /* 0x4b80000016168820 */ /* 0x000fe20000400000 */
[----:B------:R-:W-:Y:S01]  /*4ec0*/  @!P0 FMUL R76, R76, 16777216 ;  /* 0x4b8000004c4c8820 */ /* 0x000fe20000400000 */
[----:B------:R-:W-:Y:S01]  /*4ed0*/  FFMA.FTZ R4, R9, R4, 0.28857114911079406738 ;  /* 0x3e93bf9909047423 */ /* 0x000fe20000010004 */
[----:B------:R-:W-:Y:S01]  /*4ee0*/  @!P0 FMUL R28, R28, 16777216 ;  /* 0x4b8000001c1c8820 */ /* 0x000fe20000400000 */
[----:B--2---:R-:W-:Y:S01]  /*4ef0*/  FMUL R17, R7, R12 ;  /* 0x0000000c07117220 */ /* 0x004fe20000400000 */
[----:B------:R-:W-:Y:S01]  /*4f00*/  FFMA.FTZ R12, R11, R6, -0.24046532809734344482 ;  /* 0xbe763c8b0b0c7423 */ /* 0x000fe20000010006 */
[----:B------:R-:W-:Y:S01]  /*4f10*/  FFMA.FTZ R6, R9, R4, -0.36067417263984680176 ;  /* 0xbeb8aa4909067423 */ /* 0x000fe20000010004 */
[----:B------:R-:W-:Y:S01]  /*4f20*/  @!P0 FMUL R72, R72, 16777216 ;  /* 0x4b80000048488820 */ /* 0x000fe20000400000 */
[----:B------:R-:W-:Y:S01]  /*4f30*/  @!P0 FMUL R30, R30, 16777216 ;  /* 0x4b8000001e1e8820 */ /* 0x000fe20000400000 */
[----:B------:R-:W-:Y:S01]  /*4f40*/  FFMA.FTZ R12, R11, R12, 0.28857114911079406738 ;  /* 0x3e93bf990b0c7423 */ /* 0x000fe2000001000c */
[----:B------:R-:W-:Y:S01]  /*4f50*/  @!P0 FMUL R68, R68, 16777216 ;  /* 0x4b80000044448820 */ /* 0x000fe20000400000 */
[----:B------:R-:W-:Y:S01]  /*4f60*/  @!P0 FMUL R36, R36, 16777216 ;  /* 0x4b80000024248820 */ /* 0x000fe20000400000 */
[----:B------:R-:W-:Y:S01]  /*4f70*/  @!P0 FMUL R64, R64, 16777216 ;  /* 0x4b80000040408820 */ /* 0x000fe20000400000 */
[C---:B------:R-:W-:Y:S01]  /*4f80*/  FMUL R5, R7.reuse, R38 ;  /* 0x0000002607057220 */ /* 0x040fe20000400000 */
[C---:B------:R-:W-:Y:S01]  /*4f90*/  FMUL R60, R7.reuse, R60 ;  /* 0x0000003c073c7220 */ /* 0x040fe20000400000 */
[C---:B------:R-:W-:Y:S01]  /*4fa0*/  FMUL R35, R7.reuse, R56 ;  /* 0x0000003807237220 */ /* 0x040fe20000400000 */
[----:B------:R-:W-:Y:S01]  /*4fb0*/  FMUL R44, R7, R44 ;  /* 0x0000002c072c7220 */ /* 0x000fe20000400000 */
[----:B------:R-:W-:Y:S01]  /*4fc0*/  FFMA.FTZ R6, R9, R6, 0.48089820146560668945 ;  /* 0x3ef6384a09067423 */ /* 0x000fe20000010006 */
[----:B------:R-:W-:Y:S01]  /*4fd0*/  FMUL R20, R7, R14 ;  /* 0x0000000e07147220 */ /* 0x000fe20000400000 */
[----:B------:R-:W-:Y:S01]  /*4fe0*/  FFMA.FTZ R14, R11, R12, -0.36067417263984680176 ;  /* 0xbeb8aa490b0e7423 */ /* 0x000fe2000001000c */
        /* <DEDUP_REMOVED lines=10> */
[----:B------:R-:W-:Y:S01]  /*5090*/  FFMA.FTZ R12, R9, R6, -0.72134751081466674805 ;  /* 0xbf38aa3b090c7423 */ /* 0x000fe20000010006 */
[----:B------:R-:W-:Y:S01]  /*50a0*/  F2FP.F16.F32.PACK_AB R4, R60, R35 ;  /* 0x000000233c04723e */ /* 0x000fe200000000ff */
[----:B------:R-:W-:Y:S01]  /*50b0*/  FFMA.FTZ R14, R11, R14, 0.48089820146560668945 ;  /* 0x3ef6384a0b0e7423 */ /* 0x000fe2000001000e */
[----:B------:R-:W-:Y:S01]  /*50c0*/  F2FP.F16.F32.PACK_AB R5, R5, R44 ;  /* 0x0000002c0505723e */ /* 0x000fe200000000ff */
[----:B------:R-:W-:Y:S01]  /*50d0*/  FMUL R12, R9, R12 ;  /* 0x0000000c090c7220 */ /* 0x000fe20000400000 */
[----:B------:R-:W-:Y:S01]  /*50e0*/  F2FP.F16.F32.PACK_AB R6, R33, R42 ;  /* 0x0000002a2106723e */ /* 0x000fe200000000ff */
[----:B------:R-:W-:Y:S01]  /*50f0*/  FFMA.FTZ R14, R11, R14, -0.72134751081466674805 ;  /* 0xbf38aa3b0b0e7423 */ /* 0x000fe2000001000e */
[----:B------:R-:W-:Y:S01]  /*5100*/  F2FP.F16.F32.PACK_AB R7, R63, R40 ;  /* 0x000000283f07723e */ /* 0x000fe200000000ff */
[----:B------:R-:W-:Y:S01]  /*5110*/  FMUL R12, R9, R12 ;  /* 0x0000000c090c7220 */ /* 0x000fe20000400000 */
[----:B------:R-:W-:Y:S01]  /*5120*/  SHF.R.U32.HI R37, RZ, 0x6, R2 ;  /* 0x00000006ff257819 */ /* 0x000fe20000011602 */
[----:B------:R-:W-:Y:S01]  /*5130*/  FMUL R14, R11, R14 ;  /* 0x0000000e0b0e7220 */ /* 0x000fe20000400000 */
[----:B------:R-:W-:Y:S01]  /*5140*/  F2FP.F16.F32.PACK_AB R28, R68, R31 ;  /* 0x0000001f441c723e */ /* 0x000fe200000000ff */
[----:B------:R2:W-:Y:S01]  /*5150*/  STSM.16.M88.4 [R62], R4 ;  /* 0x000000043e007844 */ /* 0x0005e20000000200 */
[----:B------:R-:W-:Y:S01]  /*5160*/  SGXT.U32 R37, R37, 0x1 ;  /* 0x000000012525781a */ /* 0x000fe20000000000 */
[----:B------:R-:W-:Y:S01]  /*5170*/  FMUL R14, R11, R14 ;  /* 0x0000000e0b0e7220 */ /* 0x000fe20000400000 */
[----:B------:R-:W-:Y:S01]  /*5180*/  F2FP.F16.F32.PACK_AB R29, R30, R29 ;  /* 0x0000001d1e1d723e */ /* 0x000fe200000000ff */
[----:B------:R-:W-:Y:S01]  /*5190*/  FFMA.FTZ R9, R9, 1.4426950216293334961, R12 ;  /* 0x3fb8aa3b09097823 */ /* 0x000fe2000001000c */
[----:B------:R-:W-:Y:S01]  /*51a0*/  F2FP.F16.F32.PACK_AB R30, R27, R34 ;  /* 0x000000221b1e723e */ /* 0x000fe200000000ff */
[----:B-1----:R-:W-:Y:S01]  /*51b0*/  IMAD R37, R37, R86, RZ ;  /* 0x0000005625257224 */ /* 0x002fe200078e02ff */
[----:B------:R-:W-:Y:S01]  /*51c0*/  F2FP.F16.F32.PACK_AB R31, R71, R32 ;  /* 0x00000020471f723e */ /* 0x000fe200000000ff */
[----:B------:R-:W-:Y:S01]  /*51d0*/  BAR.SYNC.DEFER_BLOCKING 0x0 ;  /* 0x0000000000007b1d */ /* 0x000fe20000010000 */
[----:B------:R-:W-:Y:S01]  /*51e0*/  FFMA.FTZ R14, R11, 1.4426950216293334961, R14 ;  /* 0x3fb8aa3b0b0e7823 */ /* 0x000fe2000001000e */
[----:B------:R-:W-:Y:S01]  /*51f0*/  IMAD R39, R86, 0x2, R37 ;  /* 0x0000000256277824 */ /* 0x000fe200078e0225 */
[----:B------:R-:W-:Y:S01]  /*5200*/  F2FP.F16.F32.PACK_AB R34, R15, R26 ;  /* 0x0000001a0f22723e */ /* 0x000fe200000000ff */
[----:B------:R-:W-:Y:S01]  /*5210*/  FADD R11, R8, R9 ;  /* 0x00000009080b7221 */ /* 0x000fe20000000000 */
[----:B------:R-:W-:Y:S01]  /*5220*/  FADD R52, R13, R14 ;  /* 0x0000000e0d347221 */ /* 0x000fe20000000000 */
[----:B------:R-:W-:Y:S01]  /*5230*/  IMAD R41, R86, 0x2, R39 ;  /* 0x0000000256297824 */ /* 0x000fe200078e0227 */
[----:B------:R-:W-:Y:S01]  /*5240*/  F2FP.F16.F32.PACK_AB R32, R76, R25 ;  /* 0x000000194c20723e */ /* 0x000fe200000000ff */
[----:B--2---:R-:W-:Y:S01]  /*5250*/  IMAD.SHL.U32 R4, R2, 0x10, RZ ;  /* 0x0000001002047824 */ /* 0x004fe200078e00ff */
[----:B------:R-:W-:Y:S01]  /*5260*/  F2FP.F16.F32.PACK_AB R33, R22, R23 ;  /* 0x000000171621723e */ /* 0x000fe200000000ff */
[----:B------:R-:W-:Y:S01]  /*5270*/  IMAD R43, R86, 0x2, R41 ;  /* 0x00000002562b7824 */ /* 0x000fe200078e0229 */
[----:B------:R-:W-:-:S02]  /*5280*/  F2FP.F16.F32.PACK_AB R35, R79, R24 ;  /* 0x000000184f23723e */ /* 0x000fc400000000ff */
[----:B------:R-:W-:Y:S01]  /*5290*/  LOP3.LUT R92, R4, 0x7f0, RZ, 0xc0, !PT ;  /* 0x000007f0045c7812 */ /* 0x000fe200078ec0ff */
[----:B------:R-:W-:Y:S01]  /*52a0*/  IMAD R45, R86, 0x2, R43 ;  /* 0x00000002562d7824 */ /* 0x000fe200078e022b */
[----:B------:R-:W-:Y:S02]  /*52b0*/  ISETP.GE.U32.AND P1, PT, R66, 0x7f800000, PT ;  /* 0x7f8000004200780c */ /* 0x000fe40003f26070 */
[----:B------:R-:W-:Y:S01]  /*52c0*/  ISETP.GE.U32.AND P2, PT, R70, 0x7f800000, PT ;  /* 0x7f8000004600780c */ /* 0x000fe20003f46070 */
[----:B------:R-:W-:Y:S01]  /*52d0*/  IMAD R46, R86, 0x2, R45 ;  /* 0x00000002562e7824 */ /* 0x000fe200078e022d */
[----:B------:R-:W-:Y:S02]  /*52e0*/  F2FP.F16.F32.PACK_AB R89, R17, R20 ;  /* 0x000000141159723e */ /* 0x000fe400000000ff */
[----:B------:R-:W-:Y:S01]  /*52f0*/  F2FP.F16.F32.PACK_AB R90, R16, R19 ;  /* 0x00000013105a723e */ /* 0x000fe200000000ff */
[----:B------:R-:W-:Y:S01]  /*5300*/  IMAD R47, R86, 0x2, R46 ;  /* 0x00000002562f7824 */ /* 0x000fe200078e022e */
[----:B------:R-:W-:Y:S01]  /*5310*/  F2FP.F16.F32.PACK_AB R91, R87, R18 ;  /* 0x00000012575b723e */ /* 0x000fe200000000ff */
[----:B------:R-:W1:Y:S01]  /*5320*/  LDS.128 R4, [R92+UR12] ;  /* 0x0000000c5c047984 */ /* 0x000e620008000c00 */
[----:B------:R-:W-:Y:S01]  /*5330*/  F2FP.F16.F32.PACK_AB R88, R84, R21 ;  /* 0x000000155458723e */ /* 0x000fe200000000ff */
[----:B------:R-:W-:Y:S01]  /*5340*/  IMAD R48, R86, 0x2, R47 ;  /* 0x0000000256307824 */ /* 0x000fe200078e022f */
[----:B------:R-:W-:Y:S01]  /*5350*/  BAR.SYNC.DEFER_BLOCKING 0x0 ;  /* 0x0000000000007b1d */ /* 0x000fe20000010000 */
[----:B------:R-:W-:Y:S01]  /*5360*/  @P1 IMAD.MOV.U32 R8, RZ, RZ, 0x7f800000 ;  /* 0x7f800000ff081424 */ /* 0x000fe200078e00ff */
[----:B------:R-:W-:Y:S01]  /*5370*/  FSETP.NEU.AND P0, PT, R66, RZ, PT ;  /* 0x000000ff4200720b */ /* 0x000fe20003f0d000 */
[----:B------:R-:W-:-:S02]  /*5380*/  IMAD R49, R86, 0x2, R48 ;  /* 0x0000000256317824 */ /* 0x000fc400078e0230 */
[----:B------:R-:W-:Y:S02]  /*5390*/  @P2 IMAD.MOV.U32 R9, RZ, RZ, 0x7f800000 ;  /* 0x7f800000ff092424 */ /* 0x000fe400078e00ff */
[----:B------:R-:W-:Y:S01]  /*53a0*/  @P1 FFMA.FTZ R11, R66, R8, +INF ;  /* 0x7f800000420b1423 */ /* 0x000fe20000010008 */
[----:B------:R-:W-:Y:S01]  /*53b0*/  IMAD R50, R86, 0x2, R49 ;  /* 0x0000000256327824 */ /* 0x000fe200078e0231 */
[----:B------:R-:W-:Y:S01]  /*53c0*/  FSETP.NEU.AND P1, PT, R70, RZ, PT ;  /* 0x000000ff4600720b */ /* 0x000fe20003f2d000 */
[----:B------:R-:W-:Y:S02]  /*53d0*/  IMAD R8, R0, UR5, RZ ;  /* 0x0000000500087c24 */ /* 0x000fe4000f8e02ff */
[----:B------:R-:W-:Y:S01]  /*53e0*/  @P2 FFMA.FTZ R52, R70, R9, +INF ;  /* 0x7f80000046342423 */ /* 0x000fe20000010009 */
[----:B------:R-:W-:Y:S01]  /*53f0*/  IMAD R51, R86, 0x2, R50 ;  /* 0x0000000256337824 */ /* 0x000fe200078e0232 */
[----:B------:R-:W-:Y:S01]  /*5400*/  USHF.L.U32 UR5, UR4, 0x1, URZ ;  /* 0x0000000104057899 */ /* 0x000fe2000800063f */
[----:B------:R-:W-:-:S02]  /*5410*/  IMAD.SHL.U32 R9, R8, 0x2, RZ ;  /* 0x0000000208097824 */ /* 0x000fc400078e00ff */
[----:B------:R-:W-:Y:S02]  /*5420*/  IMAD R54, R86, 0x2, R51 ;  /* 0x0000000256367824 */ /* 0x000fe400078e0233 */
[----:B------:R-:W-:Y:S01]  /*5430*/  IMAD.HI R8, R8, 0x2, RZ ;  /* 0x0000000208087827 */ /* 0x000fe200078e02ff */
[----:B0-----:R-:W-:Y:S01]  /*5440*/  IADD3 R82, P2, P3, R9, UR5, R94 ;  /* 0x0000000509527c10 */ /* 0x001fe2000fb5e05e */
[----:B------:R-:W-:Y:S02]  /*5450*/  UIMAD.WIDE UR4, UR4, 0x2, URZ ;  /* 0x00000002040478a5 */ /* 0x000fe4000f8e023f */
[C---:B------:R-:W-:Y:S01]  /*5460*/  IMAD R55, R86.reuse, 0x2, R54 ;  /* 0x0000000256377824 */ /* 0x040fe200078e0236 */
[-C--:B------:R-:W-:Y:S01]  /*5470*/  LEA R20, P4, R39, R82.reuse, 0x1 ;  /* 0x0000005227147211 */ /* 0x080fe200078808ff */
[----:B------:R0:W-:Y:S02]  /*5480*/  STSM.16.M88.4 [R62], R28 ;  /* 0x0000001c3e007844 */ /* 0x0001e40000000200 */
[----:B------:R-:W-:Y:S01]  /*5490*/  IMAD R57, R86, 0x2, R55 ;  /* 0x0000000256397824 */ /* 0x000fe200078e0237 */
[----:B------:R-:W-:Y:S01]  /*54a0*/  IADD3.X R94, R8, UR5, R95, P2, P3 ;  /* 0x00000005085e7c10 */ /* 0x000fe200097e645f */
[----:B------:R-:W-:Y:S01]  /*54b0*/  ULDC UR4, c[0x0][0x27c] ;  /* 0x00009f0000047ab9 */ /* 0x000fe20000000800 */
[----:B------:R-:W-:Y:S01]  /*54c0*/  BAR.SYNC.DEFER_BLOCKING 0x0 ;  /* 0x0000000000007b1d */ /* 0x000fe20000010000 */
[C---:B------:R-:W-:Y:S01]  /*54d0*/  IMAD R58, R86.reuse, 0x2, R57 ;  /* 0x00000002563a7824 */ /* 0x040fe200078e0239 */
[-C--:B------:R-:W-:Y:S01]  /*54e0*/  LEA R8, P2, R37, R82.reuse, 0x1 ;  /* 0x0000005225087211 */ /* 0x080fe200078408ff */
[----:B------:R-:W-:Y:S01]  /*54f0*/  UIMAD UR4, UR7, UR4, URZ ;  /* 0x00000004070472a4 */ /* 0x000fe2000f8e023f */
[----:B------:R-:W-:Y:S01]  /*5500*/  LEA R22, P3, R41, R82, 0x1 ;  /* 0x0000005229167211 */ /* 0x000fe200078608ff */
[C---:B------:R-:W-:Y:S01]  /*5510*/  IMAD R59, R86.reuse, 0x2, R58 ;  /* 0x00000002563b7824 */ /* 0x040fe200078e023a */
[----:B------:R-:W-:Y:S01]  /*5520*/  LEA.HI.X.SX32 R9, R37, R94, 0x1, P2 ;  /* 0x0000005e25097211 */ /* 0x000fe200010f0eff */
[----:B------:R-:W-:Y:S01]  /*5530*/  USHF.L.U32 UR6, UR4, 0x2, URZ ;  /* 0x0000000204067899 */ /* 0x000fe2000800063f */
[-C--:B------:R-:W-:Y:S01]  /*5540*/  LEA R24, P6, R43, R82.reuse, 0x1 ;  /* 0x000000522b187211 */ /* 0x080fe200078c08ff */
[----:B------:R-:W-:Y:S01]  /*5550*/  IMAD R61, R86, 0x2, R59 ;  /* 0x00000002563d7824 */ /* 0x000fe200078e023b */
[-C--:B------:R-:W-:Y:S01]  /*5560*/  LEA R26, P5, R45, R82.reuse, 0x1 ;  /* 0x000000522d1a7211 */ /* 0x080fe200078a08ff */
[----:B------:R-:W-:Y:S01]  /*5570*/  UIMAD.WIDE UR4, UR4, 0x4, URZ ;  /* 0x00000004040478a5 */ /* 0x000fe2000f8e023f */
[----:B0-----:R-:W-:Y:S01]  /*5580*/  LEA R28, P2, R46, R82, 0x1 ;  /* 0x000000522e1c7211 */ /* 0x001fe200078408ff */
[----:B------:R-:W-:Y:S01]  /*5590*/  IMAD R64, R86, 0x2, R61 ;  /* 0x0000000256407824 */ /* 0x000fe200078e023d */
[----:B------:R-:W-:-:S02]  /*55a0*/  LEA.HI.X.SX32 R21, R39, R94, 0x1, P4 ;  /* 0x0000005e27157211 */ /* 0x000fc400020f0eff */
[----:B------:R-:W-:Y:S01]  /*55b0*/  LEA R30, P4, R47, R82, 0x1 ;  /* 0x000000522f1e7211 */ /* 0x000fe200078808ff */
[C---:B------:R-:W-:Y:S01]  /*55c0*/  IMAD R65, R86.reuse, 0x2, R64 ;  /* 0x0000000256417824 */ /* 0x040fe200078e0240 */
[-C--:B------:R-:W-:Y:S02]  /*55d0*/  LEA.HI.X.SX32 R23, R41, R94.reuse, 0x1, P3 ;  /* 0x0000005e29177211 */ /* 0x080fe400018f0eff */
[-C--:B------:R-:W-:Y:S01]  /*55e0*/  LEA.HI.X.SX32 R25, R43, R94.reuse, 0x1, P6 ;  /* 0x0000005e2b197211 */ /* 0x080fe200030f0eff */
[C---:B------:R-:W-:Y:S01]  /*55f0*/  IMAD R63, R86.reuse, 0x2, R65 ;  /* 0x00000002563f7824 */ /* 0x040fe200078e0241 */
[-C--:B------:R-:W-:Y:S01]  /*5600*/  LEA.HI.X.SX32 R27, R45, R94.reuse, 0x1, P5 ;  /* 0x0000005e2d1b7211 */ /* 0x080fe200028f0eff */
[----:B------:R-:W0:Y:S02]  /*5610*/  LDS.128 R12, [R92+UR12] ;  /* 0x0000000c5c0c7984 */ /* 0x000e240008000c00 */
[----:B------:R-:W-:Y:S01]  /*5620*/  IMAD R67, R86, 0x2, R63 ;  /* 0x0000000256437824 */ /* 0x000fe200078e023f */
[----:B------:R-:W-:Y:S01]  /*5630*/  LEA.HI.X.SX32 R29, R46, R94, 0x1, P2 ;  /* 0x0000005e2e1d7211 */ /* 0x000fe200010f0eff */
[----:B------:R-:W-:Y:S02]  /*5640*/  BAR.SYNC.DEFER_BLOCKING 0x0 ;  /* 0x0000000000007b1d */ /* 0x000fe40000010000 */
[----:B------:R-:W-:Y:S01]  /*5650*/  IMAD R69, R86, 0x2, R67 ;  /* 0x0000000256457824 */ /* 0x000fe200078e0243 */
[----:B------:R-:W-:-:S02]  /*5660*/  LEA R36, P5, R50, R82, 0x1 ;  /* 0x0000005232247211 */ /* 0x000fc400078a08ff */
[----:B------:R-:W-:Y:S01]  /*5670*/  LEA R38, P2, R51, R82, 0x1 ;  /* 0x0000005233267211 */ /* 0x000fe200078408ff */
[----:B------:R-:W-:Y:S01]  /*5680*/  IMAD R73, R86, 0x2, R69 ;  /* 0x0000000256497824 */ /* 0x000fe200078e0245 */
[----:B------:R-:W-:Y:S02]  /*5690*/  LEA.HI.X.SX32 R31, R47, R94, 0x1, P4 ;  /* 0x0000005e2f1f7211 */ /* 0x000fe400020f0eff */
[----:B------:R-:W-:Y:S01]  /*56a0*/  LEA R40, P4, R54, R82, 0x1 ;  /* 0x0000005236287211 */ /* 0x000fe200078808ff */
[----:B------:R-:W-:Y:S01]  /*56b0*/  IMAD R75, R86, 0x2, R73 ;  /* 0x00000002564b7824 */ /* 0x000fe200078e0249 */
[-C--:B------:R-:W-:Y:S02]  /*56c0*/  LEA.HI.X.SX32 R37, R50, R94.reuse, 0x1, P5 ;  /* 0x0000005e32257211 */ /* 0x080fe400028f0eff */
[----:B------:R-:W-:Y:S01]  /*56d0*/  LEA.HI.X.SX32 R39, R51, R94, 0x1, P2 ;  /* 0x0000005e33277211 */ /* 0x000fe200010f0eff */
[----:B------:R-:W-:Y:S01]  /*56e0*/  IMAD R77, R86, 0x2, R75 ;  /* 0x00000002564d7824 */ /* 0x000fe200078e024b */
[----:B------:R-:W-:-:S02]  /*56f0*/  LEA R46, P5, R58, R82, 0x1 ;  /* 0x000000523a2e7211 */ /* 0x000fc400078a08ff */
[----:B------:R-:W-:Y:S01]  /*5700*/  LEA.HI.X.SX32 R41, R54, R94, 0x1, P4 ;  /* 0x0000005e36297211 */ /* 0x000fe200020f0eff */
[----:B------:R-:W-:Y:S01]  /*5710*/  IMAD R71, R86, 0x2, R77 ;  /* 0x0000000256477824 */ /* 0x000fe200078e024d */
[----:B------:R-:W-:Y:S02]  /*5720*/  LEA R50, P4, R61, R82, 0x1 ;  /* 0x000000523d327211 */ /* 0x000fe400078808ff */
[----:B------:R-:W-:Y:S01]  /*5730*/  LEA.HI.X.SX32 R47, R58, R94, 0x1, P5 ;  /* 0x0000005e3a2f7211 */ /* 0x000fe200028f0eff */
[C---:B------:R-:W-:Y:S01]  /*5740*/  IMAD R81, R86.reuse, 0x2, R71 ;  /* 0x0000000256517824 */ /* 0x040fe200078e0247 */
[----:B------:R-:W-:Y:S01]  /*5750*/  LEA R58, P5, R63, R82, 0x1 ;  /* 0x000000523f3a7211 */ /* 0x000fe200078a08ff */
[----:B------:R2:W-:Y:S02]  /*5760*/  STSM.16.M88.4 [R62], R32 ;  /* 0x000000203e007844 */ /* 0x0005e40000000200 */
[C---:B------:R-:W-:Y:S01]  /*5770*/  IMAD R83, R86.reuse, 0x2, R81 ;  /* 0x0000000256537824 */ /* 0x040fe200078e0251 */
[----:B------:R-:W-:Y:S01]  /*5780*/  LEA.HI.X.SX32 R51, R61, R94, 0x1, P4 ;  /* 0x0000005e3d337211 */ /* 0x000fe200020f0eff */
[----:B------:R-:W-:Y:S02]  /*5790*/  BAR.SYNC.DEFER_BLOCKING 0x0 ;  /* 0x0000000000007b1d */ /* 0x000fe40000010000 */
[----:B------:R-:W-:-:S04]  /*57a0*/  IMAD R79, R86, 0x2, R83 ;  /* 0x00000002564f7824 */ /* 0x000fc800078e0253 */
[----:B------:R-:W-:-:S04]  /*57b0*/  IMAD R84, R86, 0x2, R79 ;  /* 0x0000000256547824 */ /* 0x000fc800078e024f */
[----:B------:R-:W-:Y:S01]  /*57c0*/  IMAD R85, R86, 0x2, R84 ;  /* 0x0000000256557824 */ /* 0x000fe200078e0254 */
[----:B--2---:R-:W-:-:S03]  /*57d0*/  LEA R32, P3, R48, R82, 0x1 ;  /* 0x0000005230207211 */ /* 0x004fc600078608ff */
[----:B------:R-:W-:Y:S01]  /*57e0*/  IMAD R86, R86, 0x2, R85 ;  /* 0x0000000256567824 */ /* 0x000fe200078e0255 */
[C---:B------:R-:W-:Y:S02]  /*57f0*/  LEA R34, P6, R49.reuse, R82, 0x1 ;  /* 0x0000005231227211 */ /* 0x040fe400078c08ff */
[-C--:B------:R-:W-:Y:S02]  /*5800*/  LEA.HI.X.SX32 R33, R48, R94.reuse, 0x1, P3 ;  /* 0x0000005e30217211 */ /* 0x080fe400018f0eff */
[----:B------:R-:W-:Y:S02]  /*5810*/  LEA.HI.X.SX32 R35, R49, R94, 0x1, P6 ;  /* 0x0000005e31237211 */ /* 0x000fe400030f0eff */
[-C--:B------:R-:W-:Y:S02]  /*5820*/  LEA R42, P3, R55, R82.reuse, 0x1 ;  /* 0x00000052372a7211 */ /* 0x080fe400078608ff */
[-C--:B------:R-:W-:Y:S01]  /*5830*/  LEA R44, P6, R57, R82.reuse, 0x1 ;  /* 0x00000052392c7211 */ /* 0x080fe200078c08ff */
[----:B------:R-:W2:Y:S01]  /*5840*/  LDS.128 R16, [R92+UR12] ;  /* 0x0000000c5c107984 */ /* 0x000ea20008000c00 */
[----:B------:R-:W-:Y:S01]  /*5850*/  BAR.SYNC.DEFER_BLOCKING 0x0 ;  /* 0x0000000000007b1d */ /* 0x000fe20000010000 */
[----:B------:R-:W-:-:S02]  /*5860*/  LEA R48, P2, R59, R82, 0x1 ;  /* 0x000000523b307211 */ /* 0x000fc400078408ff */
[-C--:B------:R-:W-:Y:S02]  /*5870*/  LEA.HI.X.SX32 R43, R55, R94.reuse, 0x1, P3 ;  /* 0x0000005e372b7211 */ /* 0x080fe400018f0eff */
[-C--:B------:R-:W-:Y:S02]  /*5880*/  LEA.HI.X.SX32 R45, R57, R94.reuse, 0x1, P6 ;  /* 0x0000005e392d7211 */ /* 0x080fe400030f0eff */
[----:B------:R-:W-:Y:S02]  /*5890*/  LEA.HI.X.SX32 R49, R59, R94, 0x1, P2 ;  /* 0x0000005e3b317211 */ /* 0x000fe400010f0eff */
[-C--:B------:R-:W-:Y:S02]  /*58a0*/  LEA R54, P3, R64, R82.reuse, 0x1 ;  /* 0x0000005240367211 */ /* 0x080fe400078608ff */
[-C--:B------:R-:W-:Y:S02]  /*58b0*/  LEA R56, P6, R65, R82.reuse, 0x1 ;  /* 0x0000005241387211 */ /* 0x080fe400078c08ff */
[----:B------:R-:W-:-:S02]  /*58c0*/  LEA R60, P2, R67, R82, 0x1 ;  /* 0x00000052433c7211 */ /* 0x000fc400078408ff */
[-C--:B------:R-:W-:Y:S02]  /*58d0*/  LEA.HI.X.SX32 R55, R64, R94.reuse, 0x1, P3 ;  /* 0x0000005e40377211 */ /* 0x080fe400018f0eff */
[-C--:B------:R-:W-:Y:S02]  /*58e0*/  LEA.HI.X.SX32 R57, R65, R94.reuse, 0x1, P6 ;  /* 0x0000005e41397211 */ /* 0x080fe400030f0eff */
[-C--:B------:R-:W-:Y:S02]  /*58f0*/  LEA.HI.X.SX32 R59, R63, R94.reuse, 0x1, P5 ;  /* 0x0000005e3f3b7211 */ /* 0x080fe400028f0eff */
[----:B------:R-:W-:Y:S02]  /*5900*/  LEA.HI.X.SX32 R61, R67, R94, 0x1, P2 ;  /* 0x0000005e433d7211 */ /* 0x000fe400010f0eff */
[-C--:B------:R-:W-:Y:S01]  /*5910*/  LEA R64, P3, R73, R82.reuse, 0x1 ;  /* 0x0000005249407211 */ /* 0x080fe200078608ff */
[----:B------:R3:W-:Y:S01]  /*5920*/  STSM.16.M88.4 [R62], R88 ;  /* 0x000000583e007844 */ /* 0x0007e20000000200 */
[----:B------:R-:W-:Y:S01]  /*5930*/  BAR.SYNC.DEFER_BLOCKING 0x0 ;  /* 0x0000000000007b1d */ /* 0x000fe20000010000 */
[----:B------:R-:W-:-:S02]  /*5940*/  LEA R66, P6, R75, R82, 0x1 ;  /* 0x000000524b427211 */ /* 0x000fc400078c08ff */
[-C--:B------:R-:W-:Y:S02]  /*5950*/  LEA R68, P5, R77, R82.reuse, 0x1 ;  /* 0x000000524d447211 */ /* 0x080fe400078a08ff */
[----:B------:R-:W-:Y:S02]  /*5960*/  LEA R70, P2, R71, R82, 0x1 ;  /* 0x0000005247467211 */ /* 0x000fe400078408ff */
[-C--:B------:R-:W-:Y:S02]  /*5970*/  LEA.HI.X.SX32 R65, R73, R94.reuse, 0x1, P3 ;  /* 0x0000005e49417211 */ /* 0x080fe400018f0eff */
[-C--:B------:R-:W-:Y:S02]  /*5980*/  LEA.HI.X.SX32 R67, R75, R94.reuse, 0x1, P6 ;  /* 0x0000005e4b437211 */ /* 0x080fe400030f0eff */
[----:B------:R-:W-:Y:S02]  /*5990*/  LEA.HI.X.SX32 R71, R71, R94, 0x1, P2 ;  /* 0x0000005e47477211 */ /* 0x000fe400010f0eff */
[----:B---3--:R-:W-:-:S02]  /*59a0*/  LEA R62, P4, R69, R82, 0x1 ;  /* 0x00000052453e7211 */ /* 0x008fc400078808ff */
[----:B------:R-:W-:Y:S02]  /*59b0*/  LEA R74, P3, R83, R82, 0x1 ;  /* 0x00000052534a7211 */ /* 0x000fe400078608ff */
[----:B------:R-:W-:Y:S02]  /*59c0*/  LEA.HI.X.SX32 R63, R69, R94, 0x1, P4 ;  /* 0x0000005e453f7211 */ /* 0x000fe400020f0eff */
[----:B------:R-:W-:Y:S02]  /*59d0*/  LEA R72, P4, R81, R82, 0x1 ;  /* 0x0000005251487211 */ /* 0x000fe400078808ff */
[----:B------:R-:W-:Y:S02]  /*59e0*/  LEA.HI.X.SX32 R69, R77, R94, 0x1, P5 ;  /* 0x0000005e4d457211 */ /* 0x000fe400028f0eff */
[-C--:B------:R-:W-:Y:S01]  /*59f0*/  LEA R76, P6, R79, R82.reuse, 0x1 ;  /* 0x000000524f4c7211 */ /* 0x080fe200078c08ff */
[----:B-1----:R1:W-:Y:S01]  /*5a00*/  STG.E.U16 desc[UR14][R8.64], R4 ;  /* 0x0000000408007986 */ /* 0x0023e2000c10150e */
[----:B------:R-:W-:-:S02]  /*5a10*/  LEA R78, P5, R84, R82, 0x1 ;  /* 0x00000052544e7211 */ /* 0x000fc400078a08ff */
[----:B------:R-:W-:Y:S01]  /*5a20*/  LEA R80, P2, R85, R82, 0x1 ;  /* 0x0000005255507211 */ /* 0x000fe200078408ff */
[----:B------:R3:W-:Y:S01]  /*5a30*/  STG.E.U16 desc[UR14][R20.64], R5 ;  /* 0x0000000514007986 */ /* 0x0007e2000c10150e */
[----:B------:R-:W-:Y:S02]  /*5a40*/  LEA.HI.X.SX32 R73, R81, R94, 0x1, P4 ;  /* 0x0000005e51497211 */ /* 0x000fe400020f0eff */
[----:B------:R-:W-:Y:S01]  /*5a50*/  LEA R82, P4, R86, R82, 0x1 ;  /* 0x0000005256527211 */ /* 0x000fe200078808ff */
[----:B------:R4:W-:Y:S01]  /*5a60*/  STG.E.U16 desc[UR14][R22.64], R6 ;  /* 0x0000000616007986 */ /* 0x0009e2000c10150e */
[-C--:B------:R-:W-:Y:S02]  /*5a70*/  LEA.HI.X.SX32 R75, R83, R94.reuse, 0x1, P3 ;  /* 0x0000005e534b7211 */ /* 0x080fe400018f0eff */
[-C--:B------:R-:W-:Y:S01]  /*5a80*/  LEA.HI.X.SX32 R77, R79, R94.reuse, 0x1, P6 ;  /* 0x0000005e4f4d7211 */ /* 0x080fe200030f0eff */
[----:B------:R5:W-:Y:S01]  /*5a90*/  STG.E.U16 desc[UR14][R24.64], R7 ;  /* 0x0000000718007986 */ /* 0x000be2000c10150e */
[----:B------:R-:W-:-:S02]  /*5aa0*/  LEA.HI.X.SX32 R79, R84, R94, 0x1, P5 ;  /* 0x0000005e544f7211 */ /* 0x000fc400028f0eff */
[-C--:B------:R-:W-:Y:S02]  /*5ab0*/  LEA.HI.X.SX32 R81, R85, R94.reuse, 0x1, P2 ;  /* 0x0000005e55517211 */ /* 0x080fe400010f0eff */
[----:B------:R-:W-:Y:S02]  /*5ac0*/  LEA.HI.X.SX32 R83, R86, R94, 0x1, P4 ;  /* 0x0000005e56537211 */ /* 0x000fe400020f0eff */
[----:B------:R-:W2:Y:S01]  /*5ad0*/  LDS.128 R92, [R92+UR12] ;  /* 0x0000000c5c5c7984 */ /* 0x000ea20008000c00 */
[----:B-1----:R-:W-:Y:S02]  /*5ae0*/  PRMT R9, R4, 0x7632, R9 ;  /* 0x0000763204097816 */ /* 0x002fe40000000009 */
[----:B---3--:R-:W-:Y:S02]  /*5af0*/  PRMT R21, R5, 0x7632, R21 ;  /* 0x0000763205157816 */ /* 0x008fe40000000015 */
[----:B----4-:R-:W-:Y:S01]  /*5b00*/  PRMT R23, R6, 0x7632, R23 ;  /* 0x0000763206177816 */ /* 0x010fe20000000017 */
[----:B------:R1:W-:Y:S01]  /*5b10*/  STG.E.U16 desc[UR14][R26.64], R9 ;  /* 0x000000091a007986 */ /* 0x0003e2000c10150e */
[----:B------:R-:W-:-:S02]  /*5b20*/  PRMT R84, R7, 0x7632, R84 ;  /* 0x0000763207547816 */ /* 0x000fc40000000054 */
[----:B0-----:R-:W-:Y:S01]  /*5b30*/  PRMT R4, R12, 0x7632, R4 ;  /* 0x000076320c047816 */ /* 0x001fe20000000004 */
[----:B------:R-:W-:Y:S01]  /*5b40*/  STG.E.U16 desc[UR14][R28.64], R21 ;  /* 0x000000151c007986 */ /* 0x000fe2000c10150e */
[----:B------:R-:W-:Y:S02]  /*5b50*/  PRMT R22, R13, 0x7632, R22 ;  /* 0x000076320d167816 */ /* 0x000fe40000000016 */
[----:B------:R-:W-:Y:S01]  /*5b60*/  PRMT R5, R14, 0x7632, R5 ;  /* 0x000076320e057816 */ /* 0x000fe20000000005 */
[----:B------:R2:W-:Y:S01]  /*5b70*/  STG.E.U16 desc[UR14][R30.64], R23 ;  /* 0x000000171e007986 */ /* 0x0005e2000c10150e */
[----:B-----5:R-:W-:Y:S02]  /*5b80*/  PRMT R24, R15, 0x7632, R24 ;  /* 0x000076320f187816 */ /* 0x020fe40000000018 */
[C---:B------:R-:W-:Y:S01]  /*5b90*/  LOP3.LUT P2, RZ, R2.reuse, 0x40, RZ, 0xc0, !PT ;  /* 0x0000004002ff7812 */ /* 0x040fe2000784c0ff */
[----:B------:R0:W-:Y:S01]  /*5ba0*/  STG.E.U16 desc[UR14][R32.64], R84 ;  /* 0x0000005420007986 */ /* 0x0001e2000c10150e */
[----:B------:R-:W-:Y:S01]  /*5bb0*/  IMAD.SHL.U32 R2, R2, 0x2, RZ ;  /* 0x0000000202027824 */ /* 0x000fe200078e00ff */
[----:B-1----:R-:W1:Y:S02]  /*5bc0*/  LDC.64 R8, c[0x0][0x230] ;  /* 0x00008c00ff087b82 */ /* 0x002e640000000a00 */
[----:B------:R-:W-:Y:S02]  /*5bd0*/  STG.E.U16 desc[UR14][R34.64], R12 ;  /* 0x0000000c22007986 */ /* 0x000fe4000c10150e */
[----:B------:R-:W-:-:S02]  /*5be0*/  LOP3.LUT R2, R2, 0xf8, RZ, 0xc0, !PT ;  /* 0x000000f802027812 */ /* 0x000fc400078ec0ff */
[----:B------:R-:W-:Y:S01]  /*5bf0*/  STG.E.U16 desc[UR14][R36.64], R13 ;  /* 0x0000000d24007986 */ /* 0x000fe2000c10150e */
[----:B--2---:R-:W-:Y:S02]  /*5c00*/  PRMT R30, R16, 0x7632, R30 ;  /* 0x00007632101e7816 */ /* 0x004fe4000000001e */
[----:B------:R-:W-:Y:S01]  /*5c10*/  PRMT R31, R17, 0x7632, R31 ;  /* 0x00007632111f7816 */ /* 0x000fe2000000001f */
[----:B------:R2:W-:Y:S01]  /*5c20*/  STG.E.U16 desc[UR14][R38.64], R14 ;  /* 0x0000000e26007986 */ /* 0x0005e2000c10150e */
[----:B0-----:R-:W-:Y:S02]  /*5c30*/  PRMT R32, R18, 0x7632, R32 ;  /* 0x0000763212207816 */ /* 0x001fe40000000020 */
[----:B------:R-:W-:Y:S01]  /*5c40*/  PRMT R33, R19, 0x7632, R33 ;  /* 0x0000763213217816 */ /* 0x000fe20000000021 */
[----:B------:R0:W-:Y:S04]  /*5c50*/  STG.E.U16 desc[UR14][R40.64], R15 ;  /* 0x0000000f28007986 */ /* 0x0001e8000c10150e */
[----:B------:R3:W-:Y:S04]  /*5c60*/  STG.E.U16 desc[UR14][R42.64], R4 ;  /* 0x000000042a007986 */ /* 0x0007e8000c10150e */
[----:B------:R-:W-:Y:S01]  /*5c70*/  STG.E.U16 desc[UR14][R44.64], R22 ;  /* 0x000000162c007986 */ /* 0x000fe2000c10150e */
[----:B--2---:R-:W-:-:S02]  /*5c80*/  PRMT R38, R92, 0x7632, R38 ;  /* 0x000076325c267816 */ /* 0x004fc40000000026 */
[----:B------:R-:W-:Y:S01]  /*5c90*/  PRMT R39, R93, 0x7632, R39 ;  /* 0x000076325d277816 */ /* 0x000fe20000000027 */
[----:B------:R2:W-:Y:S01]  /*5ca0*/  STG.E.U16 desc[UR14][R46.64], R5 ;  /* 0x000000052e007986 */ /* 0x0005e2000c10150e */
[----:B0-----:R-:W-:Y:S02]  /*5cb0*/  PRMT R40, R94, 0x7632, R40 ;  /* 0x000076325e287816 */ /* 0x001fe40000000028 */
[----:B------:R-:W-:Y:S01]  /*5cc0*/  PRMT R41, R95, 0x7632, R41 ;  /* 0x000076325f297816 */ /* 0x000fe20000000029 */
[----:B------:R0:W-:Y:S01]  /*5cd0*/  STG.E.U16 desc[UR14][R48.64], R24 ;  /* 0x0000001830007986 */ /* 0x0001e2000c10150e */
[----:B---3--:R-:W-:-:S03]  /*5ce0*/  FSEL R4, R11, -INF , P0 ;  /* 0xff8000000b047808 */ /* 0x008fc60000000000 */
[----:B------:R0:W-:Y:S02]  /*5cf0*/  STG.E.U16 desc[UR14][R50.64], R16 ;  /* 0x0000001032007986 */ /* 0x0001e4000c10150e */
[----:B------:R-:W-:Y:S02]  /*5d00*/  FFMA R6, R4, 0.69314718246459960938, R53 ;  /* 0x3f31721804067823 */ /* 0x000fe40000000035 */
[----:B------:R0:W-:Y:S01]  /*5d10*/  STG.E.U16 desc[UR14][R54.64], R17 ;  /* 0x0000001136007986 */ /* 0x0001e2000c10150e */
[----:B--2---:R-:W-:-:S03]  /*5d20*/  FSEL R5, R52, -INF , P1 ;  /* 0xff80000034057808 */ /* 0x004fc60000800000 */
[----:B------:R0:W-:Y:S02]  /*5d30*/  STG.E.U16 desc[UR14][R56.64], R18 ;  /* 0x0000001238007986 */ /* 0x0001e4000c10150e */
[----:B------:R-:W-:Y:S01]  /*5d40*/  FFMA R7, R5, 0.69314718246459960938, R10 ;  /* 0x3f31721805077823 */ /* 0x000fe2000000000a */
[C---:B------:R-:W-:Y:S01]  /*5d50*/  IMAD.SHL.U32 R5, R0.reuse, 0x4, RZ ;  /* 0x0000000400057824 */ /* 0x040fe200078e00ff */
[----:B------:R0:W-:Y:S01]  /*5d60*/  STG.E.U16 desc[UR14][R58.64], R19 ;  /* 0x000000133a007986 */ /* 0x0001e2000c10150e */
[----:B------:R-:W-:-:S03]  /*5d70*/  IMAD.HI R0, R0, 0x4, RZ ;  /* 0x0000000400007827 */ /* 0x000fc600078e02ff */
[----:B------:R0:W-:Y:S01]  /*5d80*/  STG.E.U16 desc[UR14][R60.64], R30 ;  /* 0x0000001e3c007986 */ /* 0x0001e2000c10150e */
[----:B-1----:R-:W-:-:S03]  /*5d90*/  IADD3 R4, P0, P1, R5, UR6, R8 ;  /* 0x0000000605047c10 */ /* 0x002fc6000f91e008 */
[----:B------:R0:W-:Y:S01]  /*5da0*/  STG.E.U16 desc[UR14][R62.64], R31 ;  /* 0x0000001f3e007986 */ /* 0x0001e2000c10150e */
[----:B------:R-:W-:-:S03]  /*5db0*/  IADD3.X R5, R0, UR5, R9, P0, P1 ;  /* 0x0000000500057c10 */ /* 0x000fc600087e2409 */
[----:B------:R0:W-:Y:S04]  /*5dc0*/  STG.E.U16 desc[UR14][R64.64], R32 ;  /* 0x0000002040007986 */ /* 0x0001e8000c10150e */
        /* <DEDUP_REMOVED lines=8> */
[----:B------:R0:W-:Y:S01]  /*5e50*/  STG.E.U16 desc[UR14][R82.64], R41 ;  /* 0x0000002952007986 */ /* 0x0001e2000c10150e */
[----:B------:R-:W-:Y:S06]  /*5e60*/  BAR.SYNC.DEFER_BLOCKING 0x0 ;  /* 0x0000000000007b1d */ /* 0x000fec0000010000 */
[----:B------:R0:W-:Y:S02]  /*5e70*/  STS.64 [R2+UR12], R6 ;  /* 0x0000000602007988 */ /* 0x0001e40008000a0c */
[----:B------:R-:W-:Y:S06]  /*5e80*/  BAR.SYNC.DEFER_BLOCKING 0x0 ;  /* 0x0000000000007b1d */ /* 0x000fec0000010000 */
[----:B------:R-:W-:Y:S05]  /*5e90*/  @P2 EXIT ;  /* 0x000000000000294d */ /* 0x000fea0003800000 */
[----:B------:R-:W1:Y:S04]  /*5ea0*/  LDS R3, [R3] ;  /* 0x0000000003037984 */ /* 0x000e680000000800 */
[----:B-1----:R-:W-:Y:S01]  /*5eb0*/  STG.E desc[UR14][R4.64], R3 ;  /* 0x0000000304007986 */ /* 0x002fe2000c10190e */
[----:B------:R-:W-:Y:S05]  /*5ec0*/  EXIT ;  /* 0x000000000000794d */ /* 0x000fea0003800000 */
.L_x_2:
[----:B------:R-:W-:-:S00]  /*5ed0*/  BRA `(.L_x_2) ;  /* 0xfffffffc00fc7947 */ /* 0x000fc0000383ffff */
[----:B------:R-:W-:-:S00]  /*5ee0*/  NOP ;  /* 0x0000000000007918 */ /* 0x000fc00000000000 */
        /* <DEDUP_REMOVED lines=9> */
.L_x_3:


//--------------------- .nv.global.init           --------------------------
	.section	.nv.global.init,"aw",@progbits
.nv.global.init:
	.type		_$_str,@object
	.size		_$_str,(.L_0 - _$_str)
_$_str:
        /*0000*/ 	.byte	0x5f, 0x5f, 0x43, 0x55, 0x44, 0x41, 0x5f, 0x46, 0x54, 0x5a, 0x00
.L_0:


//--------------------- .nv.shared.attn_fwd       --------------------------
	.section	.nv.shared.attn_fwd,"aw",@nobits
	.sectionflags	@""
	.align	16
	.zero		1024


//--------------------- .nv.shared.reserved.0     --------------------------
	.section	.nv.shared.reserved.0,"aw",@nobits
	.weak		__nv_reservedSMEM_offset_0_alias
	.size		__nv_reservedSMEM_offset_0_alias, 0, 0
	.other		__nv_reservedSMEM_offset_0_alias,@"STO_CUDA_RESERVED_SHARED STV_DEFAULT"
__nv_reservedSMEM_offset_0_alias:
	.zero		0


//--------------------- .nv.constant0.attn_fwd    --------------------------
	.section	.nv.constant0.attn_fwd,"a",@progbits
	.sectionflags	@""
	.align	4
.nv.constant0.attn_fwd:
	.zero		664


//--------------------- SYMBOLS --------------------------

	.type		.nv.reservedSmem.offset0,@object
	.size		.nv.reservedSmem.offset0,0x4
